//
// Generated by NVIDIA NVVM Compiler
//
// Compiler Build ID: CL-36424714
// Cuda compilation tools, release 13.0, V13.0.88
// Based on NVVM 20.0.0
//

.version 9.0
.target sm_100
.address_size 64

	// .globl	_Z22angle_between_galaxiesPfS_S_S_Pi
.global .align 4 .b8 __cudart_i2opi_f[24] = {65, 144, 67, 60, 153, 149, 98, 219, 192, 221, 52, 245, 209, 87, 39, 252, 41, 21, 68, 78, 110, 131, 249, 162};

.visible .entry _Z22angle_between_galaxiesPfS_S_S_Pi(
	.param .u64 .ptr .align 1 _Z22angle_between_galaxiesPfS_S_S_Pi_param_0,
	.param .u64 .ptr .align 1 _Z22angle_between_galaxiesPfS_S_S_Pi_param_1,
	.param .u64 .ptr .align 1 _Z22angle_between_galaxiesPfS_S_S_Pi_param_2,
	.param .u64 .ptr .align 1 _Z22angle_between_galaxiesPfS_S_S_Pi_param_3,
	.param .u64 .ptr .align 1 _Z22angle_between_galaxiesPfS_S_S_Pi_param_4
)
{
	.local .align 4 .b8 	__local_depot0[28];
	.reg .b64 	%SP;
	.reg .b64 	%SPL;
	.reg .pred 	%p<48>;
	.reg .b32 	%r<214>;
	.reg .b32 	%f<162>;
	.reg .b64 	%rd<109>;
	.reg .b64 	%fd<11>;

	mov.u64 	%SPL, __local_depot0;
	ld.param.u64 	%rd29, [_Z22angle_between_galaxiesPfS_S_S_Pi_param_0];
	ld.param.u64 	%rd31, [_Z22angle_between_galaxiesPfS_S_S_Pi_param_2];
	ld.param.u64 	%rd32, [_Z22angle_between_galaxiesPfS_S_S_Pi_param_3];
	ld.param.u64 	%rd33, [_Z22angle_between_galaxiesPfS_S_S_Pi_param_4];
	add.u64 	%rd1, %SPL, 0;
	add.u64 	%rd2, %SPL, 0;
	add.u64 	%rd3, %SPL, 0;
	add.u64 	%rd4, %SPL, 0;
	add.u64 	%rd5, %SPL, 0;
	mov.u32 	%r71, %ntid.x;
	mov.u32 	%r72, %ctaid.x;
	mov.u32 	%r73, %tid.x;
	mad.lo.s32 	%r1, %r71, %r72, %r73;
	setp.gt.s32 	%p1, %r1, 99999;
	@%p1 bra 	$L__BB0_46;
	cvta.to.global.u64 	%rd39, %rd31;
	cvta.to.global.u64 	%rd40, %rd32;
	mul.wide.s32 	%rd41, %r1, 4;
	add.s64 	%rd6, %rd39, %rd41;
	add.s64 	%rd7, %rd40, %rd41;
	cvta.to.global.u64 	%rd8, %rd29;
	cvta.to.global.u64 	%rd9, %rd33;
	mov.b32 	%r193, 0;
$L__BB0_2:
	mul.wide.u32 	%rd42, %r193, 4;
	add.s64 	%rd43, %rd8, %rd42;
	ld.global.f32 	%f1, [%rd43];
	ld.global.f32 	%f2, [%rd6];
	setp.eq.f32 	%p2, %f1, %f2;
	mov.f32 	%f161, 0f00000000;
	@%p2 bra 	$L__BB0_45;
	ld.param.u64 	%rd101, [_Z22angle_between_galaxiesPfS_S_S_Pi_param_1];
	cvta.to.global.u64 	%rd44, %rd101;
	add.s64 	%rd46, %rd44, %rd42;
	ld.global.f32 	%f3, [%rd46];
	ld.global.f32 	%f4, [%rd7];
	setp.eq.f32 	%p3, %f3, %f4;
	@%p3 bra 	$L__BB0_45;
	mul.f32 	%f35, %f3, 0f3F22F983;
	cvt.rni.s32.f32 	%r205, %f35;
	cvt.rn.f32.s32 	%f36, %r205;
	fma.rn.f32 	%f37, %f36, 0fBFC90FDA, %f3;
	fma.rn.f32 	%f38, %f36, 0fB3A22168, %f37;
	fma.rn.f32 	%f158, %f36, 0fA7C234C5, %f38;
	abs.f32 	%f6, %f3;
	setp.ltu.f32 	%p4, %f6, 0f47CE4780;
	mov.u32 	%r197, %r205;
	mov.f32 	%f156, %f158;
	@%p4 bra 	$L__BB0_12;
	setp.neu.f32 	%p5, %f6, 0f7F800000;
	@%p5 bra 	$L__BB0_7;
	mov.f32 	%f41, 0f00000000;
	mul.rn.f32 	%f156, %f3, %f41;
	mov.b32 	%r197, 0;
	bra.uni 	$L__BB0_12;
$L__BB0_7:
	mov.b32 	%r4, %f3;
	shl.b32 	%r76, %r4, 8;
	or.b32  	%r5, %r76, -2147483648;
	mov.b64 	%rd104, 0;
	mov.b32 	%r194, 0;
	mov.u64 	%rd102, __cudart_i2opi_f;
	mov.u64 	%rd103, %rd5;
$L__BB0_8:
	.pragma "nounroll";
	ld.global.nc.u32 	%r77, [%rd102];
	mad.wide.u32 	%rd49, %r77, %r5, %rd104;
	shr.u64 	%rd104, %rd49, 32;
	st.local.u32 	[%rd103], %rd49;
	add.s32 	%r194, %r194, 1;
	add.s64 	%rd103, %rd103, 4;
	add.s64 	%rd102, %rd102, 4;
	setp.ne.s32 	%p6, %r194, 6;
	@%p6 bra 	$L__BB0_8;
	shr.u32 	%r78, %r4, 23;
	st.local.u32 	[%rd5+24], %rd104;
	and.b32  	%r8, %r78, 31;
	and.b32  	%r79, %r78, 224;
	add.s32 	%r80, %r79, -128;
	shr.u32 	%r81, %r80, 5;
	mul.wide.u32 	%rd50, %r81, 4;
	sub.s64 	%rd16, %rd5, %rd50;
	ld.local.u32 	%r195, [%rd16+24];
	ld.local.u32 	%r196, [%rd16+20];
	setp.eq.s32 	%p7, %r8, 0;
	@%p7 bra 	$L__BB0_11;
	shf.l.wrap.b32 	%r195, %r196, %r195, %r8;
	ld.local.u32 	%r82, [%rd16+16];
	shf.l.wrap.b32 	%r196, %r82, %r196, %r8;
$L__BB0_11:
	shr.u32 	%r83, %r195, 30;
	shf.l.wrap.b32 	%r84, %r196, %r195, 2;
	shl.b32 	%r85, %r196, 2;
	shr.u32 	%r86, %r84, 31;
	add.s32 	%r87, %r86, %r83;
	neg.s32 	%r88, %r87;
	setp.lt.s32 	%p8, %r4, 0;
	selp.b32 	%r197, %r88, %r87, %p8;
	xor.b32  	%r89, %r84, %r4;
	shr.s32 	%r90, %r84, 31;
	xor.b32  	%r91, %r90, %r84;
	xor.b32  	%r92, %r90, %r85;
	cvt.u64.u32 	%rd51, %r91;
	shl.b64 	%rd52, %rd51, 32;
	cvt.u64.u32 	%rd53, %r92;
	or.b64  	%rd54, %rd52, %rd53;
	cvt.rn.f64.s64 	%fd1, %rd54;
	mul.f64 	%fd2, %fd1, 0d3BF921FB54442D19;
	cvt.rn.f32.f64 	%f39, %fd2;
	neg.f32 	%f40, %f39;
	setp.lt.s32 	%p9, %r89, 0;
	selp.f32 	%f156, %f40, %f39, %p9;
$L__BB0_12:
	mul.rn.f32 	%f42, %f156, %f156;
	and.b32  	%r94, %r197, 1;
	setp.eq.b32 	%p10, %r94, 1;
	selp.f32 	%f43, 0f3F800000, %f156, %p10;
	fma.rn.f32 	%f44, %f42, %f43, 0f00000000;
	fma.rn.f32 	%f45, %f42, 0f37CBAC00, 0fBAB607ED;
	selp.f32 	%f46, %f45, 0fB94D4153, %p10;
	selp.f32 	%f47, 0f3D2AAABB, 0f3C0885E4, %p10;
	fma.rn.f32 	%f48, %f46, %f42, %f47;
	selp.f32 	%f49, 0fBEFFFFFF, 0fBE2AAAA8, %p10;
	fma.rn.f32 	%f50, %f48, %f42, %f49;
	fma.rn.f32 	%f51, %f50, %f44, %f43;
	and.b32  	%r95, %r197, 2;
	setp.eq.s32 	%p11, %r95, 0;
	mov.f32 	%f52, 0f00000000;
	sub.f32 	%f53, %f52, %f51;
	selp.f32 	%f10, %f51, %f53, %p11;
	mul.f32 	%f54, %f4, 0f3F22F983;
	cvt.rni.s32.f32 	%r209, %f54;
	cvt.rn.f32.s32 	%f55, %r209;
	fma.rn.f32 	%f56, %f55, 0fBFC90FDA, %f4;
	fma.rn.f32 	%f57, %f55, 0fB3A22168, %f56;
	fma.rn.f32 	%f159, %f55, 0fA7C234C5, %f57;
	abs.f32 	%f12, %f4;
	setp.ltu.f32 	%p12, %f12, 0f47CE4780;
	mov.u32 	%r201, %r209;
	mov.f32 	%f157, %f159;
	@%p12 bra 	$L__BB0_20;
	setp.neu.f32 	%p13, %f12, 0f7F800000;
	@%p13 bra 	$L__BB0_15;
	mov.f32 	%f60, 0f00000000;
	mul.rn.f32 	%f157, %f4, %f60;
	mov.b32 	%r201, 0;
	bra.uni 	$L__BB0_20;
$L__BB0_15:
	mov.b32 	%r18, %f4;
	mov.b64 	%rd105, 0;
	mov.b32 	%r198, 0;
$L__BB0_16:
	.pragma "nounroll";
	mul.wide.u32 	%rd56, %r198, 4;
	mov.u64 	%rd57, __cudart_i2opi_f;
	add.s64 	%rd58, %rd57, %rd56;
	ld.global.nc.u32 	%r97, [%rd58];
	shl.b32 	%r98, %r18, 8;
	or.b32  	%r99, %r98, -2147483648;
	mad.wide.u32 	%rd59, %r97, %r99, %rd105;
	shr.u64 	%rd105, %rd59, 32;
	add.s64 	%rd60, %rd4, %rd56;
	st.local.u32 	[%rd60], %rd59;
	add.s32 	%r198, %r198, 1;
	setp.ne.s32 	%p14, %r198, 6;
	@%p14 bra 	$L__BB0_16;
	shr.u32 	%r100, %r18, 23;
	st.local.u32 	[%rd4+24], %rd105;
	and.b32  	%r21, %r100, 31;
	and.b32  	%r101, %r100, 224;
	add.s32 	%r102, %r101, -128;
	shr.u32 	%r103, %r102, 5;
	mul.wide.u32 	%rd61, %r103, 4;
	sub.s64 	%rd19, %rd4, %rd61;
	ld.local.u32 	%r199, [%rd19+24];
	ld.local.u32 	%r200, [%rd19+20];
	setp.eq.s32 	%p15, %r21, 0;
	@%p15 bra 	$L__BB0_19;
	shf.l.wrap.b32 	%r199, %r200, %r199, %r21;
	ld.local.u32 	%r104, [%rd19+16];
	shf.l.wrap.b32 	%r200, %r104, %r200, %r21;
$L__BB0_19:
	shr.u32 	%r105, %r199, 30;
	shf.l.wrap.b32 	%r106, %r200, %r199, 2;
	shl.b32 	%r107, %r200, 2;
	shr.u32 	%r108, %r106, 31;
	add.s32 	%r109, %r108, %r105;
	neg.s32 	%r110, %r109;
	setp.lt.s32 	%p16, %r18, 0;
	selp.b32 	%r201, %r110, %r109, %p16;
	xor.b32  	%r111, %r106, %r18;
	shr.s32 	%r112, %r106, 31;
	xor.b32  	%r113, %r112, %r106;
	xor.b32  	%r114, %r112, %r107;
	cvt.u64.u32 	%rd62, %r113;
	shl.b64 	%rd63, %rd62, 32;
	cvt.u64.u32 	%rd64, %r114;
	or.b64  	%rd65, %rd63, %rd64;
	cvt.rn.f64.s64 	%fd3, %rd65;
	mul.f64 	%fd4, %fd3, 0d3BF921FB54442D19;
	cvt.rn.f32.f64 	%f58, %fd4;
	neg.f32 	%f59, %f58;
	setp.lt.s32 	%p17, %r111, 0;
	selp.f32 	%f157, %f59, %f58, %p17;
$L__BB0_20:
	mul.rn.f32 	%f61, %f157, %f157;
	and.b32  	%r116, %r201, 1;
	setp.eq.b32 	%p19, %r116, 1;
	selp.f32 	%f62, 0f3F800000, %f157, %p19;
	fma.rn.f32 	%f63, %f61, %f62, 0f00000000;
	fma.rn.f32 	%f64, %f61, 0f37CBAC00, 0fBAB607ED;
	selp.f32 	%f65, %f64, 0fB94D4153, %p19;
	selp.f32 	%f66, 0f3D2AAABB, 0f3C0885E4, %p19;
	fma.rn.f32 	%f67, %f65, %f61, %f66;
	selp.f32 	%f68, 0fBEFFFFFF, 0fBE2AAAA8, %p19;
	fma.rn.f32 	%f69, %f67, %f61, %f68;
	fma.rn.f32 	%f70, %f69, %f63, %f62;
	and.b32  	%r117, %r201, 2;
	setp.eq.s32 	%p20, %r117, 0;
	mov.f32 	%f71, 0f00000000;
	sub.f32 	%f72, %f71, %f70;
	selp.f32 	%f73, %f70, %f72, %p20;
	mul.f32 	%f16, %f10, %f73;
	@%p4 bra 	$L__BB0_28;
	setp.neu.f32 	%p21, %f6, 0f7F800000;
	@%p21 bra 	$L__BB0_23;
	mov.f32 	%f76, 0f00000000;
	mul.rn.f32 	%f158, %f3, %f76;
	mov.b32 	%r205, 0;
	bra.uni 	$L__BB0_28;
$L__BB0_23:
	mov.b32 	%r30, %f3;
	shl.b32 	%r119, %r30, 8;
	or.b32  	%r31, %r119, -2147483648;
	mov.b64 	%rd106, 0;
	mov.b32 	%r202, 0;
$L__BB0_24:
	.pragma "nounroll";
	mul.wide.u32 	%rd67, %r202, 4;
	mov.u64 	%rd68, __cudart_i2opi_f;
	add.s64 	%rd69, %rd68, %rd67;
	ld.global.nc.u32 	%r120, [%rd69];
	mad.wide.u32 	%rd70, %r120, %r31, %rd106;
	shr.u64 	%rd106, %rd70, 32;
	add.s64 	%rd71, %rd3, %rd67;
	st.local.u32 	[%rd71], %rd70;
	add.s32 	%r202, %r202, 1;
	setp.ne.s32 	%p22, %r202, 6;
	@%p22 bra 	$L__BB0_24;
	shr.u32 	%r121, %r30, 23;
	st.local.u32 	[%rd3+24], %rd106;
	and.b32  	%r34, %r121, 31;
	and.b32  	%r122, %r121, 224;
	add.s32 	%r123, %r122, -128;
	shr.u32 	%r124, %r123, 5;
	mul.wide.u32 	%rd72, %r124, 4;
	sub.s64 	%rd22, %rd3, %rd72;
	ld.local.u32 	%r203, [%rd22+24];
	ld.local.u32 	%r204, [%rd22+20];
	setp.eq.s32 	%p23, %r34, 0;
	@%p23 bra 	$L__BB0_27;
	shf.l.wrap.b32 	%r203, %r204, %r203, %r34;
	ld.local.u32 	%r125, [%rd22+16];
	shf.l.wrap.b32 	%r204, %r125, %r204, %r34;
$L__BB0_27:
	shr.u32 	%r126, %r203, 30;
	shf.l.wrap.b32 	%r127, %r204, %r203, 2;
	shl.b32 	%r128, %r204, 2;
	shr.u32 	%r129, %r127, 31;
	add.s32 	%r130, %r129, %r126;
	neg.s32 	%r131, %r130;
	setp.lt.s32 	%p24, %r30, 0;
	selp.b32 	%r205, %r131, %r130, %p24;
	xor.b32  	%r132, %r127, %r30;
	shr.s32 	%r133, %r127, 31;
	xor.b32  	%r134, %r133, %r127;
	xor.b32  	%r135, %r133, %r128;
	cvt.u64.u32 	%rd73, %r134;
	shl.b64 	%rd74, %rd73, 32;
	cvt.u64.u32 	%rd75, %r135;
	or.b64  	%rd76, %rd74, %rd75;
	cvt.rn.f64.s64 	%fd5, %rd76;
	mul.f64 	%fd6, %fd5, 0d3BF921FB54442D19;
	cvt.rn.f32.f64 	%f74, %fd6;
	neg.f32 	%f75, %f74;
	setp.lt.s32 	%p25, %r132, 0;
	selp.f32 	%f158, %f75, %f74, %p25;
$L__BB0_28:
	add.s32 	%r137, %r205, 1;
	mul.rn.f32 	%f77, %f158, %f158;
	and.b32  	%r138, %r205, 1;
	setp.eq.b32 	%p27, %r138, 1;
	selp.f32 	%f78, %f158, 0f3F800000, %p27;
	fma.rn.f32 	%f79, %f77, %f78, 0f00000000;
	fma.rn.f32 	%f80, %f77, 0f37CBAC00, 0fBAB607ED;
	selp.f32 	%f81, 0fB94D4153, %f80, %p27;
	selp.f32 	%f82, 0f3C0885E4, 0f3D2AAABB, %p27;
	fma.rn.f32 	%f83, %f81, %f77, %f82;
	selp.f32 	%f84, 0fBE2AAAA8, 0fBEFFFFFF, %p27;
	fma.rn.f32 	%f85, %f83, %f77, %f84;
	fma.rn.f32 	%f86, %f85, %f79, %f78;
	and.b32  	%r139, %r137, 2;
	setp.eq.s32 	%p28, %r139, 0;
	mov.f32 	%f87, 0f00000000;
	sub.f32 	%f88, %f87, %f86;
	selp.f32 	%f20, %f86, %f88, %p28;
	@%p12 bra 	$L__BB0_36;
	setp.neu.f32 	%p29, %f12, 0f7F800000;
	@%p29 bra 	$L__BB0_31;
	mov.f32 	%f91, 0f00000000;
	mul.rn.f32 	%f159, %f4, %f91;
	mov.b32 	%r209, 0;
	bra.uni 	$L__BB0_36;
$L__BB0_31:
	mov.b32 	%r43, %f4;
	shl.b32 	%r141, %r43, 8;
	or.b32  	%r44, %r141, -2147483648;
	mov.b64 	%rd107, 0;
	mov.b32 	%r206, 0;
$L__BB0_32:
	.pragma "nounroll";
	mul.wide.u32 	%rd78, %r206, 4;
	mov.u64 	%rd79, __cudart_i2opi_f;
	add.s64 	%rd80, %rd79, %rd78;
	ld.global.nc.u32 	%r142, [%rd80];
	mad.wide.u32 	%rd81, %r142, %r44, %rd107;
	shr.u64 	%rd107, %rd81, 32;
	add.s64 	%rd82, %rd2, %rd78;
	st.local.u32 	[%rd82], %rd81;
	add.s32 	%r206, %r206, 1;
	setp.ne.s32 	%p30, %r206, 6;
	@%p30 bra 	$L__BB0_32;
	shr.u32 	%r143, %r43, 23;
	st.local.u32 	[%rd2+24], %rd107;
	and.b32  	%r47, %r143, 31;
	and.b32  	%r144, %r143, 224;
	add.s32 	%r145, %r144, -128;
	shr.u32 	%r146, %r145, 5;
	mul.wide.u32 	%rd83, %r146, 4;
	sub.s64 	%rd25, %rd2, %rd83;
	ld.local.u32 	%r207, [%rd25+24];
	ld.local.u32 	%r208, [%rd25+20];
	setp.eq.s32 	%p31, %r47, 0;
	@%p31 bra 	$L__BB0_35;
	shf.l.wrap.b32 	%r207, %r208, %r207, %r47;
	ld.local.u32 	%r147, [%rd25+16];
	shf.l.wrap.b32 	%r208, %r147, %r208, %r47;
$L__BB0_35:
	shr.u32 	%r148, %r207, 30;
	shf.l.wrap.b32 	%r149, %r208, %r207, 2;
	shl.b32 	%r150, %r208, 2;
	shr.u32 	%r151, %r149, 31;
	add.s32 	%r152, %r151, %r148;
	neg.s32 	%r153, %r152;
	setp.lt.s32 	%p32, %r43, 0;
	selp.b32 	%r209, %r153, %r152, %p32;
	xor.b32  	%r154, %r149, %r43;
	shr.s32 	%r155, %r149, 31;
	xor.b32  	%r156, %r155, %r149;
	xor.b32  	%r157, %r155, %r150;
	cvt.u64.u32 	%rd84, %r156;
	shl.b64 	%rd85, %rd84, 32;
	cvt.u64.u32 	%rd86, %r157;
	or.b64  	%rd87, %rd85, %rd86;
	cvt.rn.f64.s64 	%fd7, %rd87;
	mul.f64 	%fd8, %fd7, 0d3BF921FB54442D19;
	cvt.rn.f32.f64 	%f89, %fd8;
	neg.f32 	%f90, %f89;
	setp.lt.s32 	%p33, %r154, 0;
	selp.f32 	%f159, %f90, %f89, %p33;
$L__BB0_36:
	add.s32 	%r159, %r209, 1;
	mul.rn.f32 	%f92, %f159, %f159;
	and.b32  	%r160, %r209, 1;
	setp.eq.b32 	%p34, %r160, 1;
	selp.f32 	%f93, %f159, 0f3F800000, %p34;
	fma.rn.f32 	%f94, %f92, %f93, 0f00000000;
	fma.rn.f32 	%f95, %f92, 0f37CBAC00, 0fBAB607ED;
	selp.f32 	%f96, 0fB94D4153, %f95, %p34;
	selp.f32 	%f97, 0f3C0885E4, 0f3D2AAABB, %p34;
	fma.rn.f32 	%f98, %f96, %f92, %f97;
	selp.f32 	%f99, 0fBE2AAAA8, 0fBEFFFFFF, %p34;
	fma.rn.f32 	%f100, %f98, %f92, %f99;
	fma.rn.f32 	%f101, %f100, %f94, %f93;
	and.b32  	%r161, %r159, 2;
	setp.eq.s32 	%p35, %r161, 0;
	mov.f32 	%f102, 0f00000000;
	sub.f32 	%f103, %f102, %f101;
	selp.f32 	%f104, %f101, %f103, %p35;
	mul.f32 	%f24, %f20, %f104;
	sub.f32 	%f25, %f1, %f2;
	mul.f32 	%f105, %f25, 0f3F22F983;
	cvt.rni.s32.f32 	%r213, %f105;
	cvt.rn.f32.s32 	%f106, %r213;
	fma.rn.f32 	%f107, %f106, 0fBFC90FDA, %f25;
	fma.rn.f32 	%f108, %f106, 0fB3A22168, %f107;
	fma.rn.f32 	%f160, %f106, 0fA7C234C5, %f108;
	abs.f32 	%f27, %f25;
	setp.ltu.f32 	%p36, %f27, 0f47CE4780;
	@%p36 bra 	$L__BB0_44;
	setp.neu.f32 	%p37, %f27, 0f7F800000;
	@%p37 bra 	$L__BB0_39;
	mov.f32 	%f111, 0f00000000;
	mul.rn.f32 	%f160, %f25, %f111;
	mov.b32 	%r213, 0;
	bra.uni 	$L__BB0_44;
$L__BB0_39:
	mov.b32 	%r57, %f25;
	shl.b32 	%r163, %r57, 8;
	or.b32  	%r58, %r163, -2147483648;
	mov.b64 	%rd108, 0;
	mov.b32 	%r210, 0;
$L__BB0_40:
	.pragma "nounroll";
	mul.wide.u32 	%rd89, %r210, 4;
	mov.u64 	%rd90, __cudart_i2opi_f;
	add.s64 	%rd91, %rd90, %rd89;
	ld.global.nc.u32 	%r164, [%rd91];
	mad.wide.u32 	%rd92, %r164, %r58, %rd108;
	shr.u64 	%rd108, %rd92, 32;
	add.s64 	%rd93, %rd1, %rd89;
	st.local.u32 	[%rd93], %rd92;
	add.s32 	%r210, %r210, 1;
	setp.ne.s32 	%p38, %r210, 6;
	@%p38 bra 	$L__BB0_40;
	shr.u32 	%r165, %r57, 23;
	st.local.u32 	[%rd1+24], %rd108;
	and.b32  	%r61, %r165, 31;
	and.b32  	%r166, %r165, 224;
	add.s32 	%r167, %r166, -128;
	shr.u32 	%r168, %r167, 5;
	mul.wide.u32 	%rd94, %r168, 4;
	sub.s64 	%rd28, %rd1, %rd94;
	ld.local.u32 	%r211, [%rd28+24];
	ld.local.u32 	%r212, [%rd28+20];
	setp.eq.s32 	%p39, %r61, 0;
	@%p39 bra 	$L__BB0_43;
	shf.l.wrap.b32 	%r211, %r212, %r211, %r61;
	ld.local.u32 	%r169, [%rd28+16];
	shf.l.wrap.b32 	%r212, %r169, %r212, %r61;
$L__BB0_43:
	shr.u32 	%r170, %r211, 30;
	shf.l.wrap.b32 	%r171, %r212, %r211, 2;
	shl.b32 	%r172, %r212, 2;
	shr.u32 	%r173, %r171, 31;
	add.s32 	%r174, %r173, %r170;
	neg.s32 	%r175, %r174;
	setp.lt.s32 	%p40, %r57, 0;
	selp.b32 	%r213, %r175, %r174, %p40;
	xor.b32  	%r176, %r171, %r57;
	shr.s32 	%r177, %r171, 31;
	xor.b32  	%r178, %r177, %r171;
	xor.b32  	%r179, %r177, %r172;
	cvt.u64.u32 	%rd95, %r178;
	shl.b64 	%rd96, %rd95, 32;
	cvt.u64.u32 	%rd97, %r179;
	or.b64  	%rd98, %rd96, %rd97;
	cvt.rn.f64.s64 	%fd9, %rd98;
	mul.f64 	%fd10, %fd9, 0d3BF921FB54442D19;
	cvt.rn.f32.f64 	%f109, %fd10;
	neg.f32 	%f110, %f109;
	setp.lt.s32 	%p41, %r176, 0;
	selp.f32 	%f160, %f110, %f109, %p41;
$L__BB0_44:
	add.s32 	%r181, %r213, 1;
	mul.rn.f32 	%f112, %f160, %f160;
	and.b32  	%r182, %r213, 1;
	setp.eq.b32 	%p42, %r182, 1;
	selp.f32 	%f113, %f160, 0f3F800000, %p42;
	fma.rn.f32 	%f114, %f112, %f113, 0f00000000;
	fma.rn.f32 	%f115, %f112, 0f37CBAC00, 0fBAB607ED;
	selp.f32 	%f116, 0fB94D4153, %f115, %p42;
	selp.f32 	%f117, 0f3C0885E4, 0f3D2AAABB, %p42;
	fma.rn.f32 	%f118, %f116, %f112, %f117;
	selp.f32 	%f119, 0fBE2AAAA8, 0fBEFFFFFF, %p42;
	fma.rn.f32 	%f120, %f118, %f112, %f119;
	fma.rn.f32 	%f121, %f120, %f114, %f113;
	and.b32  	%r183, %r181, 2;
	setp.eq.s32 	%p43, %r183, 0;
	mov.f32 	%f122, 0f00000000;
	sub.f32 	%f123, %f122, %f121;
	selp.f32 	%f124, %f121, %f123, %p43;
	fma.rn.f32 	%f125, %f24, %f124, %f16;
	min.f32 	%f126, %f125, 0f3F800000;
	max.f32 	%f127, %f126, 0fBF800000;
	abs.f32 	%f128, %f127;
	fma.rn.f32 	%f129, %f128, 0fBF000000, 0f3F000000;
	rsqrt.approx.ftz.f32 	%f130, %f129;
	mul.f32 	%f131, %f130, %f129;
	mul.f32 	%f132, %f130, 0fBF000000;
	fma.rn.f32 	%f133, %f131, %f132, 0f3F000000;
	fma.rn.f32 	%f134, %f131, %f133, %f131;
	setp.eq.f32 	%p44, %f128, 0f3F800000;
	selp.f32 	%f135, 0f00000000, %f134, %p44;
	setp.gt.f32 	%p45, %f128, 0f3F0F5C29;
	selp.f32 	%f136, %f135, %f128, %p45;
	copysign.f32 	%f137, %f127, %f136;
	mul.f32 	%f138, %f137, %f137;
	fma.rn.f32 	%f139, %f138, 0f3D10ECEF, 0f3C8B1ABB;
	fma.rn.f32 	%f140, %f139, %f138, 0f3CFC028C;
	fma.rn.f32 	%f141, %f140, %f138, 0f3D372139;
	fma.rn.f32 	%f142, %f141, %f138, 0f3D9993DB;
	fma.rn.f32 	%f143, %f142, %f138, 0f3E2AAAC6;
	mul.f32 	%f144, %f138, %f143;
	fma.rn.f32 	%f145, %f144, %f137, %f137;
	neg.f32 	%f146, %f145;
	selp.f32 	%f147, %f145, %f146, %p45;
	fma.rn.f32 	%f148, 0f3F6EE581, 0f3FD774EB, %f147;
	setp.gt.f32 	%p46, %f127, 0f3F0F5C29;
	selp.f32 	%f149, %f145, %f148, %p46;
	add.f32 	%f150, %f149, %f149;
	selp.f32 	%f151, %f150, %f149, %p45;
	mul.f32 	%f152, %f151, 0f43340000;
	div.rn.f32 	%f153, %f152, 0f40490FDB;
	mul.f32 	%f161, %f153, 0f40800000;
$L__BB0_45:
	cvt.rmi.f32.f32 	%f154, %f161;
	cvt.rzi.s32.f32 	%r184, %f154;
	mul.hi.s32 	%r185, %r184, -1240768329;
	add.s32 	%r186, %r185, %r184;
	shr.u32 	%r187, %r186, 31;
	shr.s32 	%r188, %r186, 9;
	add.s32 	%r189, %r188, %r187;
	mul.lo.s32 	%r190, %r189, 720;
	sub.s32 	%r191, %r184, %r190;
	bar.sync 	0;
	mul.wide.s32 	%rd99, %r191, 4;
	add.s64 	%rd100, %rd9, %rd99;
	atom.global.add.u32 	%r192, [%rd100], 1;
	add.s32 	%r193, %r193, 1;
	setp.ne.s32 	%p47, %r193, 100000;
	@%p47 bra 	$L__BB0_2;
$L__BB0_46:
	ret;

}


// ===== COMPILED SASS (sm_100) =====

	.target	sm_100

	.elftype	@"ET_EXEC"


//--------------------- .note.nv.tkinfo           --------------------------
	.section	.note.nv.tkinfo,"",@"SHT_NOTE"
	.sectionflags	@"SHF_NOTE_NV_TKINFO"
	.tkinfo
        /*0018*/ 	.word	0x00000002
        /*0030*/ 	.string	""
        /*0030*/ 	.string	"ptxas"
        /*0030*/ 	.string	"Cuda compilation tools, release 13.0, V13.0.88"
        /*0030*/ 	.string	"Build cuda_13.0.r13.0/compiler.36424714_0"
        /*0030*/ 	.string	"-arch sm_100 -m 64 "



//--------------------- .note.nv.cuinfo           --------------------------
	.section	.note.nv.cuinfo,"",@"SHT_NOTE"
	.sectionflags	@"SHF_NOTE_NV_CUINFO"
        /*0018*/ 	.short	0x0002
        /*001a*/ 	.short	0x0064
        /*001c*/ 	.short	0x0082
	.zero		2


//--------------------- .nv.info                  --------------------------
	.section	.nv.info,"",@"SHT_CUDA_INFO"
	.align	4


	//----- nvinfo : EIATTR_REGCOUNT
	.align		4
        /*0000*/ 	.byte	0x04, 0x2f
        /*0002*/ 	.short	(.L_2 - .L_1)
	.align		4
.L_1:
        /*0004*/ 	.word	index@(_Z22angle_between_galaxiesPfS_S_S_Pi)
        /*0008*/ 	.word	0x00000020


	//----- nvinfo : EIATTR_FRAME_SIZE
	.align		4
.L_2:
        /*000c*/ 	.byte	0x04, 0x11
        /*000e*/ 	.short	(.L_4 - .L_3)
	.align		4
.L_3:
        /*0010*/ 	.word	index@($__internal_0_$__cuda_sm3x_div_rn_noftz_f32_slowpath)
        /*0014*/ 	.word	0x00000020


	//----- nvinfo : EIATTR_FRAME_SIZE
	.align		4
.L_4:
        /*0018*/ 	.byte	0x04, 0x11
        /*001a*/ 	.short	(.L_6 - .L_5)
	.align		4
.L_5:
        /*001c*/ 	.word	index@(_Z22angle_between_galaxiesPfS_S_S_Pi)
        /*0020*/ 	.word	0x00000020


	//----- nvinfo : EIATTR_MIN_STACK_SIZE
	.align		4
.L_6:
        /*0024*/ 	.byte	0x04, 0x12
        /*0026*/ 	.short	(.L_8 - .L_7)
	.align		4
.L_7:
        /*0028*/ 	.word	index@(_Z22angle_between_galaxiesPfS_S_S_Pi)
        /*002c*/ 	.word	0x00000020
.L_8:


//--------------------- .nv.compat                --------------------------
	.section	.nv.compat,"",@"SHT_CUDA_COMPAT_INFO"
	.align	4
        /*0000*/ 	.byte	0x02, 0x09, 0x00, 0x00, 0x02, 0x02, 0x01, 0x00, 0x02, 0x05, 0x05, 0x00, 0x03, 0x07, 0x01, 0x01
        /*0010*/ 	.byte	0x02, 0x03, 0x00, 0x00, 0x02, 0x06, 0x01, 0x00, 0x04, 0x0b, 0x08, 0x00, 0x01, 0x00, 0x00, 0x00
        /*0020*/ 	.byte	0x00, 0x00, 0x00, 0x00


//--------------------- .nv.info._Z22angle_between_galaxiesPfS_S_S_Pi --------------------------
	.section	.nv.info._Z22angle_between_galaxiesPfS_S_S_Pi,"",@"SHT_CUDA_INFO"
	.sectionflags	@""
	.align	4


	//----- nvinfo : EIATTR_CUDA_API_VERSION
	.align		4
        /*0000*/ 	.byte	0x04, 0x37
        /*0002*/ 	.short	(.L_10 - .L_9)
.L_9:
        /*0004*/ 	.word	0x00000082


	//----- nvinfo : EIATTR_KPARAM_INFO
	.align		4
.L_10:
        /*0008*/ 	.byte	0x04, 0x17
        /*000a*/ 	.short	(.L_12 - .L_11)
.L_11:
        /*000c*/ 	.word	0x00000000
        /*0010*/ 	.short	0x0004
        /*0012*/ 	.short	0x0020
        /*0014*/ 	.byte	0x00, 0xf5, 0x21, 0x00


	//----- nvinfo : EIATTR_KPARAM_INFO
	.align		4
.L_12:
        /*0018*/ 	.byte	0x04, 0x17
        /*001a*/ 	.short	(.L_14 - .L_13)
.L_13:
        /*001c*/ 	.word	0x00000000
        /*0020*/ 	.short	0x0003
        /*0022*/ 	.short	0x0018
        /*0024*/ 	.byte	0x00, 0xf5, 0x21, 0x00


	//----- nvinfo : EIATTR_KPARAM_INFO
	.align		4
.L_14:
        /*0028*/ 	.byte	0x04, 0x17
        /*002a*/ 	.short	(.L_16 - .L_15)
.L_15:
        /*002c*/ 	.word	0x00000000
        /*0030*/ 	.short	0x0002
        /*0032*/ 	.short	0x0010
        /*0034*/ 	.byte	0x00, 0xf5, 0x21, 0x00


	//----- nvinfo : EIATTR_KPARAM_INFO
	.align		4
.L_16:
        /*0038*/ 	.byte	0x04, 0x17
        /*003a*/ 	.short	(.L_18 - .L_17)
.L_17:
        /*003c*/ 	.word	0x00000000
        /*0040*/ 	.short	0x0001
        /*0042*/ 	.short	0x0008
        /*0044*/ 	.byte	0x00, 0xf5, 0x21, 0x00


	//----- nvinfo : EIATTR_KPARAM_INFO
	.align		4
.L_18:
        /*0048*/ 	.byte	0x04, 0x17
        /*004a*/ 	.short	(.L_20 - .L_19)
.L_19:
        /*004c*/ 	.word	0x00000000
        /*0050*/ 	.short	0x0000
        /*0052*/ 	.short	0x0000
        /*0054*/ 	.byte	0x00, 0xf5, 0x21, 0x00


	//----- nvinfo : EIATTR_SPARSE_MMA_MASK
	.align		4
.L_20:
        /*0058*/ 	.byte	0x03, 0x50
        /*005a*/ 	.short	0x0000


	//----- nvinfo : EIATTR_MAXREG_COUNT
	.align		4
        /*005c*/ 	.byte	0x03, 0x1b
        /*005e*/ 	.short	0x00ff


	//----- nvinfo : EIATTR_NUM_BARRIERS
	.align		4
        /*0060*/ 	.byte	0x02, 0x4c
        /*0062*/ 	.byte	0x01
	.zero		1


	//----- nvinfo : EIATTR_MERCURY_ISA_VERSION
	.align		4
        /*0064*/ 	.byte	0x03, 0x5f
        /*0066*/ 	.short	0x0101


	//----- nvinfo : EIATTR_VRC_CTA_INIT_COUNT
	.align		4
        /*0068*/ 	.byte	0x02, 0x4a
	.zero		1
	.zero		1


	//----- nvinfo : EIATTR_EXIT_INSTR_OFFSETS
	.align		4
        /*006c*/ 	.byte	0x04, 0x1c
        /*006e*/ 	.short	(.L_22 - .L_21)


	//   ....[0]....
.L_21:
        /*0070*/ 	.word	0x00000070


	//   ....[1]....
        /*0074*/ 	.word	0x00001cc0


	//----- nvinfo : EIATTR_CRS_STACK_SIZE
	.align		4
.L_22:
        /*0078*/ 	.byte	0x04, 0x1e
        /*007a*/ 	.short	(.L_24 - .L_23)
.L_23:
        /*007c*/ 	.word	0x00000000


	//----- nvinfo : EIATTR_CBANK_PARAM_SIZE
	.align		4
.L_24:
        /*0080*/ 	.byte	0x03, 0x19
        /*0082*/ 	.short	0x0028


	//----- nvinfo : EIATTR_PARAM_CBANK
	.align		4
        /*0084*/ 	.byte	0x04, 0x0a
        /*0086*/ 	.short	(.L_26 - .L_25)
	.align		4
.L_25:
        /*0088*/ 	.word	index@(.nv.constant0._Z22angle_between_galaxiesPfS_S_S_Pi)
        /*008c*/ 	.short	0x0380
        /*008e*/ 	.short	0x0028


	//----- nvinfo : EIATTR_SW_WAR
	.align		4
.L_26:
        /*0090*/ 	.byte	0x04, 0x36
        /*0092*/ 	.short	(.L_28 - .L_27)
.L_27:
        /*0094*/ 	.word	0x00000008
.L_28:


//--------------------- .nv.callgraph             --------------------------
	.section	.nv.callgraph,"",@"SHT_CUDA_CALLGRAPH"
	.align	4
	.sectionentsize	8
	.align		4
        /*0000*/ 	.word	0x00000000
	.align		4
        /*0004*/ 	.word	0xffffffff
	.align		4
        /*0008*/ 	.word	0x00000000
	.align		4
        /*000c*/ 	.word	0xfffffffe
	.align		4
        /*0010*/ 	.word	0x00000000
	.align		4
        /*0014*/ 	.word	0xfffffffd
	.align		4
        /*0018*/ 	.word	0x00000000
	.align		4
        /*001c*/ 	.word	0xfffffffc


//--------------------- .nv.constant4             --------------------------
	.section	.nv.constant4,"a",@progbits
	.align	8
	.align		8
.nv.constant4:
        /*0000*/ 	.dword	__cudart_i2opi_f


//--------------------- .text._Z22angle_between_galaxiesPfS_S_S_Pi --------------------------
	.section	.text._Z22angle_between_galaxiesPfS_S_S_Pi,"ax",@progbits
	.align	128
        .global         _Z22angle_between_galaxiesPfS_S_S_Pi
        .type           _Z22angle_between_galaxiesPfS_S_S_Pi,@function
        .size           _Z22angle_between_galaxiesPfS_S_S_Pi,(.L_x_31 - _Z22angle_between_galaxiesPfS_S_S_Pi)
        .other          _Z22angle_between_galaxiesPfS_S_S_Pi,@"STO_CUDA_ENTRY STV_DEFAULT"
_Z22angle_between_galaxiesPfS_S_S_Pi:
.text._Z22angle_between_galaxiesPfS_S_S_Pi:
[----:B------:R-:W0:Y:S01]  /*0000*/  LDC R1, c[0x0][0x37c] ;  /* 0x0000df00ff017b82 */ /* 0x000e220000000800 */
[----:B------:R-:W1:Y:S01]  /*0010*/  S2R R3, SR_CTAID.X ;  /* 0x0000000000037919 */ /* 0x000e620000002500 */
[----:B------:R-:W1:Y:S01]  /*0020*/  LDCU UR4, c[0x0][0x360] ;  /* 0x00006c00ff0477ac */ /* 0x000e620008000800 */
[----:B0-----:R-:W-:Y:S01]  /*0030*/  VIADD R1, R1, 0xffffffe0 ;  /* 0xffffffe001017836 */ /* 0x001fe20000000000 */
[----:B------:R-:W1:Y:S02]  /*0040*/  S2R R0, SR_TID.X ;  /* 0x0000000000007919 */ /* 0x000e640000002100 */
[----:B-1----:R-:W-:-:S05]  /*0050*/  IMAD R3, R3, UR4, R0 ;  /* 0x0000000403037c24 */ /* 0x002fca000f8e0200 */
[----:B------:R-:W-:-:S13]  /*0060*/  ISETP.GT.AND P0, PT, R3, 0x1869f, PT ;  /* 0x0001869f0300780c */ /* 0x000fda0003f04270 */
[----:B------:R-:W-:Y:S05]  /*0070*/  @P0 EXIT ;  /* 0x000000000000094d */ /* 0x000fea0003800000 */
[----:B------:R-:W0:Y:S01]  /*0080*/  LDC.64 R4, c[0x0][0x390] ;  /* 0x0000e400ff047b82 */ /* 0x000e220000000a00 */
[----:B------:R-:W-:Y:S01]  /*0090*/  IMAD.MOV.U32 R10, RZ, RZ, RZ ;  /* 0x000000ffff0a7224 */ /* 0x000fe200078e00ff */
[----:B------:R-:W1:Y:S06]  /*00a0*/  LDCU.64 UR6, c[0x0][0x358] ;  /* 0x00006b00ff0677ac */ /* 0x000e6c0008000a00 */
[----:B------:R-:W2:Y:S01]  /*00b0*/  LDC.64 R6, c[0x0][0x398] ;  /* 0x0000e600ff067b82 */ /* 0x000ea20000000a00 */
[----:B0-----:R-:W-:-:S04]  /*00c0*/  IMAD.WIDE R4, R3, 0x4, R4 ;  /* 0x0000000403047825 */ /* 0x001fc800078e0204 */
[----:B-12---:R-:W-:-:S07]  /*00d0*/  IMAD.WIDE R6, R3, 0x4, R6 ;  /* 0x0000000403067825 */ /* 0x006fce00078e0206 */
.L_x_17:
[----:B0-----:R-:W0:Y:S01]  /*00e0*/  LDC.64 R8, c[0x0][0x380] ;  /* 0x0000e000ff087b82 */ /* 0x001e220000000a00 */
[----:B------:R-:W2:Y:S01]  /*00f0*/  LDG.E R11, desc[UR6][R4.64] ;  /* 0x00000006040b7981 */ /* 0x000ea2000c1e1900 */
[----:B0-----:R-:W-:-:S06]  /*0100*/  IMAD.WIDE.U32 R8, R10, 0x4, R8 ;  /* 0x000000040a087825 */ /* 0x001fcc00078e0008 */
[----:B------:R-:W2:Y:S01]  /*0110*/  LDG.E R8, desc[UR6][R8.64] ;  /* 0x0000000608087981 */ /* 0x000ea2000c1e1900 */
[----:B------:R-:W-:Y:S01]  /*0120*/  BSSY.RECONVERGENT B0, `(.L_x_0) ;  /* 0x00001ab000007945 */ /* 0x000fe20003800200 */
[----:B------:R-:W-:Y:S01]  /*0130*/  IMAD.MOV.U32 R12, RZ, RZ, RZ ;  /* 0x000000ffff0c7224 */ /* 0x000fe200078e00ff */
[----:B--2---:R-:W-:-:S13]  /*0140*/  FSETP.NEU.AND P0, PT, R8, R11, PT ;  /* 0x0000000b0800720b */ /* 0x004fda0003f0d000 */
[----:B-1----:R-:W-:Y:S05]  /*0150*/  @!P0 BRA `(.L_x_1) ;  /* 0x00000018009c8947 */ /* 0x002fea0003800000 */
[----:B------:R-:W0:Y:S01]  /*0160*/  LDC.64 R2, c[0x0][0x388] ;  /* 0x0000e200ff027b82 */ /* 0x000e220000000a00 */
[----:B------:R-:W2:Y:S01]  /*0170*/  LDG.E R9, desc[UR6][R6.64] ;  /* 0x0000000606097981 */ /* 0x000ea2000c1e1900 */
[----:B0-----:R-:W-:-:S05]  /*0180*/  IMAD.WIDE.U32 R2, R10, 0x4, R2 ;  /* 0x000000040a027825 */ /* 0x001fca00078e0002 */
[----:B------:R-:W2:Y:S02]  /*0190*/  LDG.E R0, desc[UR6][R2.64] ;  /* 0x0000000602007981 */ /* 0x000ea4000c1e1900 */
[----:B--2---:R-:W-:-:S13]  /*01a0*/  FSETP.NEU.AND P0, PT, R0, R9, PT ;  /* 0x000000090000720b */ /* 0x004fda0003f0d000 */
[----:B------:R-:W-:Y:S05]  /*01b0*/  @!P0 BRA `(.L_x_1) ;  /* 0x0000001800848947 */ /* 0x000fea0003800000 */
[C---:B------:R-:W-:Y:S01]  /*01c0*/  FMUL R2, R0.reuse, 0.63661974668502807617 ;  /* 0x3f22f98300027820 */ /* 0x040fe20000400000 */
[----:B------:R-:W-:-:S05]  /*01d0*/  FSETP.GE.AND P0, PT, |R0|, 105615, PT ;  /* 0x47ce47800000780b */ /* 0x000fca0003f06200 */
[----:B------:R-:W0:Y:S02]  /*01e0*/  F2I.NTZ R2, R2 ;  /* 0x0000000200027305 */ /* 0x000e240000203100 */
[----:B0-----:R-:W-:Y:S01]  /*01f0*/  I2FP.F32.S32 R17, R2 ;  /* 0x0000000200117245 */ /* 0x001fe20000201400 */
[----:B------:R-:W-:-:S04]  /*0200*/  IMAD.MOV.U32 R20, RZ, RZ, R2 ;  /* 0x000000ffff147224 */ /* 0x000fc800078e0002 */
[----:B------:R-:W-:-:S04]  /*0210*/  FFMA R12, R17, -1.5707962512969970703, R0 ;  /* 0xbfc90fda110c7823 */ /* 0x000fc80000000000 */
[----:B------:R-:W-:-:S04]  /*0220*/  FFMA R12, R17, -7.5497894158615963534e-08, R12 ;  /* 0xb3a22168110c7823 */ /* 0x000fc8000000000c */
[----:B------:R-:W-:-:S04]  /*0230*/  FFMA R17, R17, -5.3903029534742383927e-15, R12 ;  /* 0xa7c234c511117823 */ /* 0x000fc8000000000c */
[----:B------:R-:W-:Y:S01]  /*0240*/  IMAD.MOV.U32 R3, RZ, RZ, R17 ;  /* 0x000000ffff037224 */ /* 0x000fe200078e0011 */
[----:B------:R-:W-:Y:S06]  /*0250*/  @!P0 BRA `(.L_x_2) ;  /* 0x0000000000d88947 */ /* 0x000fec0003800000 */
[----:B------:R-:W-:-:S13]  /*0260*/  FSETP.NEU.AND P1, PT, |R0|, +INF , PT ;  /* 0x7f8000000000780b */ /* 0x000fda0003f2d200 */
[----:B------:R-:W-:Y:S01]  /*0270*/  @!P1 FMUL R3, RZ, R0 ;  /* 0x00000000ff039220 */ /* 0x000fe20000400000 */
[----:B------:R-:W-:Y:S01]  /*0280*/  @!P1 IMAD.MOV.U32 R2, RZ, RZ, RZ ;  /* 0x000000ffff029224 */ /* 0x000fe200078e00ff */
[----:B------:R-:W-:Y:S06]  /*0290*/  @!P1 BRA `(.L_x_2) ;  /* 0x0000000000c89947 */ /* 0x000fec0003800000 */
[----:B------:R-:W-:Y:S01]  /*02a0*/  IMAD.SHL.U32 R3, R0, 0x100, RZ ;  /* 0x0000010000037824 */ /* 0x000fe200078e00ff */
[----:B------:R-:W-:Y:S01]  /*02b0*/  CS2R R14, SRZ ;  /* 0x00000000000e7805 */ /* 0x000fe2000001ff00 */
[----:B------:R-:W-:Y:S01]  /*02c0*/  IMAD.MOV.U32 R2, RZ, RZ, R1 ;  /* 0x000000ffff027224 */ /* 0x000fe200078e0001 */
[----:B------:R-:W0:Y:S02]  /*02d0*/  LDCU.64 UR8, c[0x4][URZ] ;  /* 0x01000000ff0877ac */ /* 0x000e240008000a00 */
[----:B------:R-:W-:Y:S01]  /*02e0*/  LOP3.LUT R21, R3, 0x80000000, RZ, 0xfc, !PT ;  /* 0x8000000003157812 */ /* 0x000fe200078efcff */
[----:B------:R-:W-:-:S06]  /*02f0*/  UMOV UR4, URZ ;  /* 0x000000ff00047c82 */ /* 0x000fcc0008000000 */
.L_x_3:
[----:B0-----:R-:W-:Y:S02]  /*0300*/  IMAD.U32 R18, RZ, RZ, UR8 ;  /* 0x00000008ff127e24 */ /* 0x001fe4000f8e00ff */
[----:B------:R-:W-:-:S05]  /*0310*/  IMAD.U32 R19, RZ, RZ, UR9 ;  /* 0x00000009ff137e24 */ /* 0x000fca000f8e00ff */
[----:B------:R-:W2:Y:S01]  /*0320*/  LDG.E.CONSTANT R12, desc[UR6][R18.64] ;  /* 0x00000006120c7981 */ /* 0x000ea2000c1e9900 */
[----:B------:R-:W-:Y:S02]  /*0330*/  UIADD3 UR8, UP0, UPT, UR8, 0x4, URZ ;  /* 0x0000000408087890 */ /* 0x000fe4000ff1e0ff */
[----:B------:R-:W-:Y:S02]  /*0340*/  UIADD3 UR4, UPT, UPT, UR4, 0x1, URZ ;  /* 0x0000000104047890 */ /* 0x000fe4000fffe0ff */
[----:B------:R-:W-:Y:S02]  /*0350*/  UIADD3.X UR9, UPT, UPT, URZ, UR9, URZ, UP0, !UPT ;  /* 0x00000009ff097290 */ /* 0x000fe400087fe4ff */
[----:B------:R-:W-:Y:S01]  /*0360*/  UISETP.NE.AND UP0, UPT, UR4, 0x6, UPT ;  /* 0x000000060400788c */ /* 0x000fe2000bf05270 */
[----:B--2---:R-:W-:-:S03]  /*0370*/  IMAD.WIDE.U32 R12, R12, R21, RZ ;  /* 0x000000150c0c7225 */ /* 0x004fc600078e00ff */
[----:B------:R-:W-:-:S05]  /*0380*/  IADD3 R3, P1, PT, R12, R14, RZ ;  /* 0x0000000e0c037210 */ /* 0x000fca0007f3e0ff */
[----:B------:R0:W-:Y:S01]  /*0390*/  STL [R2], R3 ;  /* 0x0000000302007387 */ /* 0x0001e20000100800 */
[----:B------:R-:W-:Y:S02]  /*03a0*/  IMAD.X R14, R13, 0x1, R15, P1 ;  /* 0x000000010d0e7824 */ /* 0x000fe400008e060f */
[----:B0-----:R-:W-:Y:S01]  /*03b0*/  VIADD R2, R2, 0x4 ;  /* 0x0000000402027836 */ /* 0x001fe20000000000 */
[----:B------:R-:W-:Y:S06]  /*03c0*/  BRA.U UP0, `(.L_x_3) ;  /* 0xfffffffd00cc7547 */ /* 0x000fec000b83ffff */
[----:B------:R-:W-:Y:S01]  /*03d0*/  SHF.R.U32.HI R13, RZ, 0x17, R0 ;  /* 0x00000017ff0d7819 */ /* 0x000fe20000011600 */
[----:B------:R0:W-:Y:S03]  /*03e0*/  STL [R1+0x18], R14 ;  /* 0x0000180e01007387 */ /* 0x0001e60000100800 */
[C---:B------:R-:W-:Y:S02]  /*03f0*/  LOP3.LUT R2, R13.reuse, 0xe0, RZ, 0xc0, !PT ;  /* 0x000000e00d027812 */ /* 0x040fe400078ec0ff */
[----:B------:R-:W-:-:S03]  /*0400*/  LOP3.LUT P1, RZ, R13, 0x1f, RZ, 0xc0, !PT ;  /* 0x0000001f0dff7812 */ /* 0x000fc6000782c0ff */
[----:B------:R-:W-:-:S05]  /*0410*/  VIADD R2, R2, 0xffffff80 ;  /* 0xffffff8002027836 */ /* 0x000fca0000000000 */
[----:B------:R-:W-:-:S05]  /*0420*/  SHF.R.U32.HI R2, RZ, 0x5, R2 ;  /* 0x00000005ff027819 */ /* 0x000fca0000011602 */
[----:B------:R-:W-:-:S05]  /*0430*/  IMAD R15, R2, -0x4, R1 ;  /* 0xfffffffc020f7824 */ /* 0x000fca00078e0201 */
[----:B------:R-:W2:Y:S04]  /*0440*/  LDL R2, [R15+0x18] ;  /* 0x000018000f027983 */ /* 0x000ea80000100800 */
[----:B------:R-:W2:Y:S04]  /*0450*/  LDL R3, [R15+0x14] ;  /* 0x000014000f037983 */ /* 0x000ea80000100800 */
[----:B------:R-:W3:Y:S01]  /*0460*/  @P1 LDL R12, [R15+0x10] ;  /* 0x000010000f0c1983 */ /* 0x000ee20000100800 */
[----:B------:R-:W-:Y:S01]  /*0470*/  LOP3.LUT R13, R13, 0x1f, RZ, 0xc0, !PT ;  /* 0x0000001f0d0d7812 */ /* 0x000fe200078ec0ff */
[----:B------:R-:W-:Y:S01]  /*0480*/  UMOV UR4, 0x54442d19 ;  /* 0x54442d1900047882 */ /* 0x000fe20000000000 */
[----:B------:R-:W-:-:S02]  /*0490*/  UMOV UR5, 0x3bf921fb ;  /* 0x3bf921fb00057882 */ /* 0x000fc40000000000 */
[-C--:B--2---:R-:W-:Y:S02]  /*04a0*/  @P1 SHF.L.W.U32.HI R2, R3, R13.reuse, R2 ;  /* 0x0000000d03021219 */ /* 0x084fe40000010e02 */
[----:B---3--:R-:W-:Y:S02]  /*04b0*/  @P1 SHF.L.W.U32.HI R3, R12, R13, R3 ;  /* 0x0000000d0c031219 */ /* 0x008fe40000010e03 */
[----:B------:R-:W-:Y:S02]  /*04c0*/  ISETP.GE.AND P1, PT, R0, RZ, PT ;  /* 0x000000ff0000720c */ /* 0x000fe40003f26270 */
[C-C-:B------:R-:W-:Y:S01]  /*04d0*/  SHF.L.W.U32.HI R13, R3.reuse, 0x2, R2.reuse ;  /* 0x00000002030d7819 */ /* 0x140fe20000010e02 */
[----:B------:R-:W-:Y:S01]  /*04e0*/  IMAD.SHL.U32 R3, R3, 0x4, RZ ;  /* 0x0000000403037824 */ /* 0x000fe200078e00ff */
[----:B------:R-:W-:Y:S02]  /*04f0*/  SHF.R.U32.HI R2, RZ, 0x1e, R2 ;  /* 0x0000001eff027819 */ /* 0x000fe40000011602 */
[----:B------:R-:W-:-:S02]  /*0500*/  SHF.R.S32.HI R12, RZ, 0x1f, R13 ;  /* 0x0000001fff0c7819 */ /* 0x000fc4000001140d */
[C---:B------:R-:W-:Y:S02]  /*0510*/  LEA.HI R2, R13.reuse, R2, RZ, 0x1 ;  /* 0x000000020d027211 */ /* 0x040fe400078f08ff */
[C---:B------:R-:W-:Y:S02]  /*0520*/  LOP3.LUT R18, R12.reuse, R3, RZ, 0x3c, !PT ;  /* 0x000000030c127212 */ /* 0x040fe400078e3cff */
[----:B------:R-:W-:Y:S02]  /*0530*/  LOP3.LUT R19, R12, R13, RZ, 0x3c, !PT ;  /* 0x0000000d0c137212 */ /* 0x000fe400078e3cff */
[----:B------:R-:W-:-:S04]  /*0540*/  LOP3.LUT R3, R13, R0, RZ, 0x3c, !PT ;  /* 0x000000000d037212 */ /* 0x000fc800078e3cff */
[----:B------:R-:W0:Y:S01]  /*0550*/  I2F.F64.S64 R18, R18 ;  /* 0x0000001200127312 */ /* 0x000e220000301c00 */
[----:B------:R-:W-:Y:S01]  /*0560*/  ISETP.GE.AND P2, PT, R3, RZ, PT ;  /* 0x000000ff0300720c */ /* 0x000fe20003f46270 */
[----:B------:R-:W-:-:S04]  /*0570*/  IMAD.MOV R3, RZ, RZ, -R2 ;  /* 0x000000ffff037224 */ /* 0x000fc800078e0a02 */
[----:B------:R-:W-:Y:S01]  /*0580*/  @!P1 IMAD.MOV.U32 R2, RZ, RZ, R3 ;  /* 0x000000ffff029224 */ /* 0x000fe200078e0003 */
[----:B0-----:R-:W-:-:S10]  /*0590*/  DMUL R14, R18, UR4 ;  /* 0x00000004120e7c28 */ /* 0x001fd40008000000 */
[----:B------:R-:W0:Y:S02]  /*05a0*/  F2F.F32.F64 R14, R14 ;  /* 0x0000000e000e7310 */ /* 0x000e240000301000 */
[----:B0-----:R-:W-:-:S07]  /*05b0*/  FSEL R3, -R14, R14, !P2 ;  /* 0x0000000e0e037208 */ /* 0x001fce0005000100 */
.L_x_2:
[----:B------:R-:W-:Y:S01]  /*05c0*/  FMUL R24, R9, 0.63661974668502807617 ;  /* 0x3f22f98309187820 */ /* 0x000fe20000400000 */
[----:B------:R-:W-:Y:S01]  /*05d0*/  LOP3.LUT R13, R2, 0x1, RZ, 0xc0, !PT ;  /* 0x00000001020d7812 */ /* 0x000fe200078ec0ff */
[----:B------:R-:W-:Y:S02]  /*05e0*/  IMAD.MOV.U32 R12, RZ, RZ, 0x37cbac00 ;  /* 0x37cbac00ff0c7424 */ /* 0x000fe400078e00ff */
[----:B------:R-:W-:Y:S01]  /*05f0*/  FMUL R15, R3, R3 ;  /* 0x00000003030f7220 */ /* 0x000fe20000400000 */
[----:B------:R-:W-:Y:S01]  /*0600*/  IMAD.MOV.U32 R14, RZ, RZ, 0x3effffff ;  /* 0x3effffffff0e7424 */ /* 0x000fe200078e00ff */
[----:B------:R-:W-:Y:S01]  /*0610*/  ISETP.NE.U32.AND P1, PT, R13, 0x1, PT ;  /* 0x000000010d00780c */ /* 0x000fe20003f25070 */
[----:B------:R-:W0:Y:S01]  /*0620*/  F2I.NTZ R24, R24 ;  /* 0x0000001800187305 */ /* 0x000e220000203100 */
[----:B------:R-:W-:Y:S01]  /*0630*/  FFMA R16, R15, R12, -0.0013887860113754868507 ;  /* 0xbab607ed0f107423 */ /* 0x000fe2000000000c */
[----:B------:R-:W-:Y:S01]  /*0640*/  IMAD.MOV.U32 R13, RZ, RZ, 0x3d2aaabb ;  /* 0x3d2aaabbff0d7424 */ /* 0x000fe200078e00ff */
[----:B------:R-:W-:Y:S01]  /*0650*/  FSEL R22, -R14, -0.16666662693023681641, !P1 ;  /* 0xbe2aaaa80e167808 */ /* 0x000fe20004800100 */
[----:B------:R-:W-:Y:S01]  /*0660*/  BSSY.RECONVERGENT B1, `(.L_x_4) ;  /* 0x0000044000017945 */ /* 0x000fe20003800200 */
[----:B------:R-:W-:-:S02]  /*0670*/  FSEL R21, R3, 1, P1 ;  /* 0x3f80000003157808 */ /* 0x000fc40000800000 */
[----:B------:R-:W-:Y:S02]  /*0680*/  FSEL R16, R16, -0.00019574658654164522886, !P1 ;  /* 0xb94d415310107808 */ /* 0x000fe40004800000 */
[----:B------:R-:W-:Y:S02]  /*0690*/  FSEL R18, R13, 0.0083327032625675201416, !P1 ;  /* 0x3c0885e40d127808 */ /* 0x000fe40004800000 */
[----:B------:R-:W-:Y:S02]  /*06a0*/  FSETP.GE.AND P1, PT, |R9|, 105615, PT ;  /* 0x47ce47800900780b */ /* 0x000fe40003f26200 */
[----:B------:R-:W-:Y:S01]  /*06b0*/  LOP3.LUT P2, RZ, R2, 0x2, RZ, 0xc0, !PT ;  /* 0x0000000202ff7812 */ /* 0x000fe2000784c0ff */
[C---:B------:R-:W-:Y:S01]  /*06c0*/  FFMA R16, R15.reuse, R16, R18 ;  /* 0x000000100f107223 */ /* 0x040fe20000000012 */
[----:B0-----:R-:W-:Y:S01]  /*06d0*/  I2FP.F32.S32 R26, R24 ;  /* 0x00000018001a7245 */ /* 0x001fe20000201400 */
[C---:B------:R-:W-:Y:S02]  /*06e0*/  FFMA R2, R15.reuse, R21, RZ ;  /* 0x000000150f027223 */ /* 0x040fe400000000ff */
[----:B------:R-:W-:-:S02]  /*06f0*/  FFMA R16, R15, R16, R22 ;  /* 0x000000100f107223 */ /* 0x000fc40000000016 */
[----:B------:R-:W-:Y:S02]  /*0700*/  FFMA R3, R26, -1.5707962512969970703, R9 ;  /* 0xbfc90fda1a037823 */ /* 0x000fe40000000009 */
[----:B------:R-:W-:Y:S01]  /*0710*/  FFMA R21, R2, R16, R21 ;  /* 0x0000001002157223 */ /* 0x000fe20000000015 */
[----:B------:R-:W-:Y:S02]  /*0720*/  IMAD.MOV.U32 R16, RZ, RZ, R24 ;  /* 0x000000ffff107224 */ /* 0x000fe400078e0018 */
[----:B------:R-:W-:Y:S01]  /*0730*/  FFMA R3, R26, -7.5497894158615963534e-08, R3 ;  /* 0xb3a221681a037823 */ /* 0x000fe20000000003 */
[----:B------:R-:W-:-:S03]  /*0740*/  @P2 FADD R21, RZ, -R21 ;  /* 0x80000015ff152221 */ /* 0x000fc60000000000 */
        /* <DEDUP_REMOVED lines=9> */
[----:B------:R-:W-:-:S03]  /*07e0*/  UMOV UR4, URZ ;  /* 0x000000ff00047c82 */ /* 0x000fc60008000000 */
[----:B------:R-:W-:-:S07]  /*07f0*/  LOP3.LUT R24, R24, 0x80000000, RZ, 0xfc, !PT ;  /* 0x8000000018187812 */ /* 0x000fce00078efcff */
.L_x_6:
[----:B0-----:R-:W0:Y:S02]  /*0800*/  LDC.64 R2, c[0x4][RZ] ;  /* 0x01000000ff027b82 */ /* 0x001e240000000a00 */
[----:B0-----:R-:W-:-:S06]  /*0810*/  IMAD.WIDE.U32 R2, R22, 0x4, R2 ;  /* 0x0000000416027825 */ /* 0x001fcc00078e0002 */
[----:B------:R-:W2:Y:S01]  /*0820*/  LDG.E.CONSTANT R3, desc[UR6][R2.64] ;  /* 0x0000000602037981 */ /* 0x000ea2000c1e9900 */
[C---:B------:R-:W-:Y:S02]  /*0830*/  IMAD R25, R22.reuse, 0x4, R1 ;  /* 0x0000000416197824 */ /* 0x040fe400078e0201 */
[----:B------:R-:W-:-:S05]  /*0840*/  VIADD R22, R22, 0x1 ;  /* 0x0000000116167836 */ /* 0x000fca0000000000 */
[----:B------:R-:W-:Y:S01]  /*0850*/  ISETP.NE.AND P2, PT, R22, 0x6, PT ;  /* 0x000000061600780c */ /* 0x000fe20003f45270 */
[----:B--2---:R-:W-:-:S03]  /*0860*/  IMAD.WIDE.U32 R18, R3, R24, RZ ;  /* 0x0000001803127225 */ /* 0x004fc600078e00ff */
[----:B------:R-:W-:-:S04]  /*0870*/  IADD3 R18, P3, PT, R18, R23, RZ ;  /* 0x0000001712127210 */ /* 0x000fc80007f7e0ff */
[----:B------:R-:W-:Y:S01]  /*0880*/  IADD3.X R23, PT, PT, R19, UR4, RZ, P3, !PT ;  /* 0x0000000413177c10 */ /* 0x000fe20009ffe4ff */
[----:B------:R0:W-:Y:S04]  /*0890*/  STL [R25], R18 ;  /* 0x0000001219007387 */ /* 0x0001e80000100800 */
[----:B------:R-:W-:Y:S05]  /*08a0*/  @P2 BRA `(.L_x_6) ;  /* 0xfffffffc00d42947 */ /* 0x000fea000383ffff */
        /* <DEDUP_REMOVED lines=9> */
[----:B0-----:R-:W3:Y:S01]  /*0940*/  @P2 LDL R18, [R19+0x10] ;  /* 0x0000100013122983 */ /* 0x001ee20000100800 */
        /* <DEDUP_REMOVED lines=8> */
[----:B-1----:R-:W-:Y:S02]  /*09d0*/  SHF.R.U32.HI R23, RZ, 0x1e, R22 ;  /* 0x0000001eff177819 */ /* 0x002fe40000011616 */
[----:B------:R-:W-:-:S02]  /*09e0*/  SHF.R.S32.HI R3, RZ, 0x1f, R24 ;  /* 0x0000001fff037819 */ /* 0x000fc40000011418 */
[C---:B------:R-:W-:Y:S02]  /*09f0*/  LOP3.LUT R22, R24.reuse, R9, RZ, 0x3c, !PT ;  /* 0x0000000918167212 */ /* 0x040fe400078e3cff */
[C---:B------:R-:W-:Y:S02]  /*0a00*/  LOP3.LUT R2, R3.reuse, R2, RZ, 0x3c, !PT ;  /* 0x0000000203027212 */ /* 0x040fe400078e3cff */
[----:B------:R-:W-:Y:S02]  /*0a10*/  LOP3.LUT R3, R3, R24, RZ, 0x3c, !PT ;  /* 0x0000001803037212 */ /* 0x000fe400078e3cff */
[----:B------:R-:W-:Y:S02]  /*0a20*/  LEA.HI R24, R24, R23, RZ, 0x1 ;  /* 0x0000001718187211 */ /* 0x000fe400078f08ff */
[----:B------:R-:W-:Y:S02]  /*0a30*/  ISETP.GE.AND P3, PT, R22, RZ, PT ;  /* 0x000000ff1600720c */ /* 0x000fe40003f66270 */
[----:B------:R-:W0:Y:S01]  /*0a40*/  I2F.F64.S64 R2, R2 ;  /* 0x0000000200027312 */ /* 0x000e220000301c00 */
[----:B------:R-:W-:-:S04]  /*0a50*/  IMAD.MOV R22, RZ, RZ, -R24 ;  /* 0x000000ffff167224 */ /* 0x000fc800078e0a18 */
[----:B------:R-:W-:Y:S01]  /*0a60*/  @!P2 IMAD.MOV.U32 R24, RZ, RZ, R22 ;  /* 0x000000ffff18a224 */ /* 0x000fe200078e0016 */
[----:B0-----:R-:W-:-:S10]  /*0a70*/  DMUL R18, R2, UR4 ;  /* 0x0000000402127c28 */ /* 0x001fd40008000000 */
[----:B------:R-:W0:Y:S02]  /*0a80*/  F2F.F32.F64 R18, R18 ;  /* 0x0000001200127310 */ /* 0x000e240000301000 */
[----:B0-----:R-:W-:-:S07]  /*0a90*/  FSEL R2, -R18, R18, !P3 ;  /* 0x0000001212027208 */ /* 0x001fce0005800100 */
.L_x_5:
[----:B------:R-:W-:Y:S05]  /*0aa0*/  BSYNC.RECONVERGENT B1 ;  /* 0x0000000000017941 */ /* 0x000fea0003800200 */
.L_x_4:
[----:B------:R-:W-:Y:S01]  /*0ab0*/  FMUL R3, R2, R2 ;  /* 0x0000000202037220 */ /* 0x000fe20000400000 */
[C---:B------:R-:W-:Y:S02]  /*0ac0*/  LOP3.LUT R19, R24.reuse, 0x1, RZ, 0xc0, !PT ;  /* 0x0000000118137812 */ /* 0x040fe400078ec0ff */
[----:B------:R-:W-:Y:S01]  /*0ad0*/  LOP3.LUT P3, RZ, R24, 0x2, RZ, 0xc0, !PT ;  /* 0x0000000218ff7812 */ /* 0x000fe2000786c0ff */
[----:B------:R-:W-:Y:S01]  /*0ae0*/  FFMA R18, R3, R12, -0.0013887860113754868507 ;  /* 0xbab607ed03127423 */ /* 0x000fe2000000000c */
[----:B------:R-:W-:-:S04]  /*0af0*/  ISETP.NE.U32.AND P2, PT, R19, 0x1, PT ;  /* 0x000000011300780c */ /* 0x000fc80003f45070 */
[----:B------:R-:W-:Y:S02]  /*0b00*/  FSEL R18, R18, -0.00019574658654164522886, !P2 ;  /* 0xb94d415312127808 */ /* 0x000fe40005000000 */
[----:B------:R-:W-:Y:S02]  /*0b10*/  FSEL R22, R13, 0.0083327032625675201416, !P2 ;  /* 0x3c0885e40d167808 */ /* 0x000fe40005000000 */
[----:B------:R-:W-:Y:S02]  /*0b20*/  FSEL R2, R2, 1, P2 ;  /* 0x3f80000002027808 */ /* 0x000fe40001000000 */
[----:B------:R-:W-:Y:S01]  /*0b30*/  FSEL R23, -R14, -0.16666662693023681641, !P2 ;  /* 0xbe2aaaa80e177808 */ /* 0x000fe20005000100 */
[C---:B------:R-:W-:Y:S02]  /*0b40*/  FFMA R18, R3.reuse, R18, R22 ;  /* 0x0000001203127223 */ /* 0x040fe40000000016 */
[C---:B------:R-:W-:Y:S02]  /*0b50*/  FFMA R19, R3.reuse, R2, RZ ;  /* 0x0000000203137223 */ /* 0x040fe400000000ff */
[----:B------:R-:W-:-:S04]  /*0b60*/  FFMA R18, R3, R18, R23 ;  /* 0x0000001203127223 */ /* 0x000fc80000000017 */
[----:B------:R-:W-:-:S04]  /*0b70*/  FFMA R2, R19, R18, R2 ;  /* 0x0000001213027223 */ /* 0x000fc80000000002 */
[----:B------:R-:W-:-:S04]  /*0b80*/  @P3 FADD R2, RZ, -R2 ;  /* 0x80000002ff023221 */ /* 0x000fc80000000000 */
[----:B------:R-:W-:Y:S01]  /*0b90*/  FMUL R22, R21, R2 ;  /* 0x0000000215167220 */ /* 0x000fe20000400000 */
[----:B------:R-:W-:Y:S06]  /*0ba0*/  @!P0 BRA `(.L_x_7) ;  /* 0x0000000000cc8947 */ /* 0x000fec0003800000 */
[----:B------:R-:W-:-:S13]  /*0bb0*/  FSETP.NEU.AND P0, PT, |R0|, +INF , PT ;  /* 0x7f8000000000780b */ /* 0x000fda0003f0d200 */
[----:B------:R-:W-:Y:S01]  /*0bc0*/  @!P0 FMUL R17, RZ, R0 ;  /* 0x00000000ff118220 */ /* 0x000fe20000400000 */
[----:B------:R-:W-:Y:S01]  /*0bd0*/  @!P0 IMAD.MOV.U32 R20, RZ, RZ, RZ ;  /* 0x000000ffff148224 */ /* 0x000fe200078e00ff */
[----:B------:R-:W-:Y:S06]  /*0be0*/  @!P0 BRA `(.L_x_7) ;  /* 0x0000000000bc8947 */ /* 0x000fec0003800000 */
[----:B------:R-:W0:Y:S01]  /*0bf0*/  LDC.64 R2, c[0x4][RZ] ;  /* 0x01000000ff027b82 */ /* 0x000e220000000a00 */
[----:B------:R-:W-:Y:S02]  /*0c00*/  IMAD.SHL.U32 R18, R0, 0x100, RZ ;  /* 0x0000010000127824 */ /* 0x000fe400078e00ff */
[----:B------:R-:W-:Y:S02]  /*0c10*/  IMAD.MOV.U32 R17, RZ, RZ, RZ ;  /* 0x000000ffff117224 */ /* 0x000fe400078e00ff */
[----:B------:R-:W-:Y:S01]  /*0c20*/  IMAD.MOV.U32 R25, RZ, RZ, RZ ;  /* 0x000000ffff197224 */ /* 0x000fe200078e00ff */
[----:B------:R-:W-:Y:S01]  /*0c30*/  LOP3.LUT R29, R18, 0x80000000, RZ, 0xfc, !PT ;  /* 0x80000000121d7812 */ /* 0x000fe200078efcff */
[----:B------:R-:W-:-:S07]  /*0c40*/  IMAD.MOV.U32 R23, RZ, RZ, RZ ;  /* 0x000000ffff177224 */ /* 0x000fce00078e00ff */
.L_x_8:
[----:B0-----:R-:W-:-:S06]  /*0c50*/  IMAD.WIDE.U32 R18, R23, 0x4, R2 ;  /* 0x0000000417127825 */ /* 0x001fcc00078e0002 */
[----:B------:R-:W2:Y:S01]  /*0c60*/  LDG.E.CONSTANT R18, desc[UR6][R18.64] ;  /* 0x0000000612127981 */ /* 0x000ea2000c1e9900 */
[C---:B-1----:R-:W-:Y:S02]  /*0c70*/  IMAD R24, R23.reuse, 0x4, R1 ;  /* 0x0000000417187824 */ /* 0x042fe400078e0201 */
[----:B------:R-:W-:-:S05]  /*0c80*/  VIADD R23, R23, 0x1 ;  /* 0x0000000117177836 */ /* 0x000fca0000000000 */
[----:B------:R-:W-:Y:S01]  /*0c90*/  ISETP.NE.AND P0, PT, R23, 0x6, PT ;  /* 0x000000061700780c */ /* 0x000fe20003f05270 */
[----:B--2---:R-:W-:-:S03]  /*0ca0*/  IMAD.WIDE.U32 R20, R18, R29, RZ ;  /* 0x0000001d12147225 */ /* 0x004fc600078e00ff */
[----:B------:R-:W-:-:S05]  /*0cb0*/  IADD3 R27, P2, PT, R20, R17, RZ ;  /* 0x00000011141b7210 */ /* 0x000fca0007f5e0ff */
[----:B------:R1:W-:Y:S01]  /*0cc0*/  STL [R24], R27 ;  /* 0x0000001b18007387 */ /* 0x0003e20000100800 */
[----:B------:R-:W-:-:S03]  /*0cd0*/  IMAD.X R17, R21, 0x1, R25, P2 ;  /* 0x0000000115117824 */ /* 0x000fc600010e0619 */
        /* <DEDUP_REMOVED lines=13> */
[----:B------:R-:W-:Y:S01]  /*0db0*/  UMOV UR5, 0x3bf921fb ;  /* 0x3bf921fb00057882 */ /* 0x000fe20000000000 */
[----:B------:R-:W-:-:S02]  /*0dc0*/  ISETP.GE.AND P2, PT, R0, RZ, PT ;  /* 0x000000ff0000720c */ /* 0x000fc40003f46270 */
[-C--:B--2---:R-:W-:Y:S02]  /*0dd0*/  @P0 SHF.L.W.U32.HI R20, R3, R18.reuse, R20 ;  /* 0x0000001203140219 */ /* 0x084fe40000010e14 */
[----:B---3--:R-:W-:-:S04]  /*0de0*/  @P0 SHF.L.W.U32.HI R3, R2, R18, R3 ;  /* 0x0000001202030219 */ /* 0x008fc80000010e03 */
[C-C-:B------:R-:W-:Y:S01]  /*0df0*/  SHF.L.W.U32.HI R21, R3.reuse, 0x2, R20.reuse ;  /* 0x0000000203157819 */ /* 0x140fe20000010e14 */
[----:B------:R-:W-:Y:S01]  /*0e00*/  IMAD.SHL.U32 R3, R3, 0x4, RZ ;  /* 0x0000000403037824 */ /* 0x000fe200078e00ff */
[----:B------:R-:W-:Y:S02]  /*0e10*/  SHF.R.U32.HI R20, RZ, 0x1e, R20 ;  /* 0x0000001eff147819 */ /* 0x000fe40000011614 */
[----:B------:R-:W-:Y:S02]  /*0e20*/  SHF.R.S32.HI R18, RZ, 0x1f, R21 ;  /* 0x0000001fff127819 */ /* 0x000fe40000011415 */
[----:B------:R-:W-:Y:S02]  /*0e30*/  LOP3.LUT R0, R21, R0, RZ, 0x3c, !PT ;  /* 0x0000000015007212 */ /* 0x000fe400078e3cff */
[C---:B------:R-:W-:Y:S02]  /*0e40*/  LOP3.LUT R2, R18.reuse, R3, RZ, 0x3c, !PT ;  /* 0x0000000312027212 */ /* 0x040fe400078e3cff */
[----:B------:R-:W-:-:S02]  /*0e50*/  LOP3.LUT R3, R18, R21, RZ, 0x3c, !PT ;  /* 0x0000001512037212 */ /* 0x000fc400078e3cff */
[----:B------:R-:W-:Y:S02]  /*0e60*/  LEA.HI R20, R21, R20, RZ, 0x1 ;  /* 0x0000001415147211 */ /* 0x000fe400078f08ff */
[----:B------:R-:W-:Y:S02]  /*0e70*/  ISETP.GE.AND P0, PT, R0, RZ, PT ;  /* 0x000000ff0000720c */ /* 0x000fe40003f06270 */
[----:B------:R-:W2:Y:S01]  /*0e80*/  I2F.F64.S64 R2, R2 ;  /* 0x0000000200027312 */ /* 0x000ea20000301c00 */
[----:B------:R-:W-:-:S04]  /*0e90*/  IMAD.MOV R0, RZ, RZ, -R20 ;  /* 0x000000ffff007224 */ /* 0x000fc800078e0a14 */
[----:B------:R-:W-:Y:S01]  /*0ea0*/  @!P2 IMAD.MOV.U32 R20, RZ, RZ, R0 ;  /* 0x000000ffff14a224 */ /* 0x000fe200078e0000 */
[----:B--2---:R-:W-:-:S10]  /*0eb0*/  DMUL R18, R2, UR4 ;  /* 0x0000000402127c28 */ /* 0x004fd40008000000 */
[----:B------:R-:W0:Y:S02]  /*0ec0*/  F2F.F32.F64 R18, R18 ;  /* 0x0000001200127310 */ /* 0x000e240000301000 */
[----:B0-----:R-:W-:-:S07]  /*0ed0*/  FSEL R17, -R18, R18, !P0 ;  /* 0x0000001212117208 */ /* 0x001fce0004000100 */
.L_x_7:
[----:B------:R-:W-:Y:S01]  /*0ee0*/  FMUL R0, R17, R17 ;  /* 0x0000001111007220 */ /* 0x000fe20000400000 */
[C---:B------:R-:W-:Y:S01]  /*0ef0*/  LOP3.LUT R3, R20.reuse, 0x1, RZ, 0xc0, !PT ;  /* 0x0000000114037812 */ /* 0x040fe200078ec0ff */
[----:B------:R-:W-:Y:S01]  /*0f00*/  VIADD R20, R20, 0x1 ;  /* 0x0000000114147836 */ /* 0x000fe20000000000 */
[----:B------:R-:W-:Y:S01]  /*0f10*/  BSSY.RECONVERGENT B1, `(.L_x_9) ;  /* 0x0000041000017945 */ /* 0x000fe20003800200 */
[----:B------:R-:W-:Y:S01]  /*0f20*/  FFMA R2, R0, R12, -0.0013887860113754868507 ;  /* 0xbab607ed00027423 */ /* 0x000fe2000000000c */
[----:B------:R-:W-:Y:S02]  /*0f30*/  ISETP.NE.U32.AND P0, PT, R3, 0x1, PT ;  /* 0x000000010300780c */ /* 0x000fe40003f05070 */
[----:B------:R-:W-:Y:S02]  /*0f40*/  LOP3.LUT P2, RZ, R20, 0x2, RZ, 0xc0, !PT ;  /* 0x0000000214ff7812 */ /* 0x000fe4000784c0ff */
[----:B------:R-:W-:Y:S02]  /*0f50*/  FSEL R3, R2, -0.00019574658654164522886, P0 ;  /* 0xb94d415302037808 */ /* 0x000fe40000000000 */
[----:B------:R-:W-:-:S02]  /*0f60*/  FSEL R19, R13, 0.0083327032625675201416, P0 ;  /* 0x3c0885e40d137808 */ /* 0x000fc40000000000 */
[----:B------:R-:W-:Y:S02]  /*0f70*/  FSEL R17, R17, 1, !P0 ;  /* 0x3f80000011117808 */ /* 0x000fe40004000000 */
[----:B------:R-:W-:Y:S01]  /*0f80*/  FSEL R18, -R14, -0.16666662693023681641, P0 ;  /* 0xbe2aaaa80e127808 */ /* 0x000fe20000000100 */
[C---:B------:R-:W-:Y:S02]  /*0f90*/  FFMA R3, R0.reuse, R3, R19 ;  /* 0x0000000300037223 */ /* 0x040fe40000000013 */
[C---:B------:R-:W-:Y:S02]  /*0fa0*/  FFMA R2, R0.reuse, R17, RZ ;  /* 0x0000001100027223 */ /* 0x040fe400000000ff */
[----:B------:R-:W-:-:S04]  /*0fb0*/  FFMA R3, R0, R3, R18 ;  /* 0x0000000300037223 */ /* 0x000fc80000000012 */
[----:B------:R-:W-:-:S04]  /*0fc0*/  FFMA R17, R2, R3, R17 ;  /* 0x0000000302117223 */ /* 0x000fc80000000011 */
[----:B------:R-:W-:Y:S01]  /*0fd0*/  @P2 FADD R17, RZ, -R17 ;  /* 0x80000011ff112221 */ /* 0x000fe20000000000 */
[----:B------:R-:W-:Y:S06]  /*0fe0*/  @!P1 BRA `(.L_x_10) ;  /* 0x0000000000cc9947 */ /* 0x000fec0003800000 */
[----:B------:R-:W-:-:S13]  /*0ff0*/  FSETP.NEU.AND P0, PT, |R9|, +INF , PT ;  /* 0x7f8000000900780b */ /* 0x000fda0003f0d200 */
[----:B------:R-:W-:Y:S01]  /*1000*/  @!P0 FMUL R15, RZ, R9 ;  /* 0x00000009ff0f8220 */ /* 0x000fe20000400000 */
[----:B------:R-:W-:Y:S01]  /*1010*/  @!P0 IMAD.MOV.U32 R16, RZ, RZ, RZ ;  /* 0x000000ffff108224 */ /* 0x000fe200078e00ff */
[----:B------:R-:W-:Y:S06]  /*1020*/  @!P0 BRA `(.L_x_10) ;  /* 0x0000000000bc8947 */ /* 0x000fec0003800000 */
[----:B------:R-:W0:Y:S01]  /*1030*/  LDC.64 R2, c[0x4][RZ] ;  /* 0x01000000ff027b82 */ /* 0x000e220000000a00 */
[----:B------:R-:W-:Y:S01]  /*1040*/  IMAD.SHL.U32 R16, R9, 0x100, RZ ;  /* 0x0000010009107824 */ /* 0x000fe200078e00ff */
[----:B------:R-:W-:Y:S01]  /*1050*/  UMOV UR4, URZ ;  /* 0x000000ff00047c82 */ /* 0x000fe20008000000 */
[----:B------:R-:W-:Y:S02]  /*1060*/  IMAD.MOV.U32 R0, RZ, RZ, RZ ;  /* 0x000000ffff007224 */ /* 0x000fe400078e00ff */
[----:B------:R-:W-:Y:S01]  /*1070*/  IMAD.MOV.U32 R15, RZ, RZ, RZ ;  /* 0x000000ffff0f7224 */ /* 0x000fe200078e00ff */
[----:B------:R-:W-:-:S07]  /*1080*/  LOP3.LUT R25, R16, 0x80000000, RZ, 0xfc, !PT ;  /* 0x8000000010197812 */ /* 0x000fce00078efcff */
.L_x_11:
[----:B0-----:R-:W-:-:S05]  /*1090*/  IMAD.WIDE.U32 R20, R15, 0x4, R2 ;  /* 0x000000040f147825 */ /* 0x001fca00078e0002 */
[----:B--2---:R-:W2:Y:S01]  /*10a0*/  LDG.E.CONSTANT R18, desc[UR6][R20.64] ;  /* 0x0000000614127981 */ /* 0x004ea2000c1e9900 */
        /* <DEDUP_REMOVED lines=8> */
[----:B--2---:R-:W-:Y:S01]  /*1130*/  SHF.R.U32.HI R16, RZ, 0x17, R9 ;  /* 0x00000017ff107819 */ /* 0x004fe20000011609 */
        /* <DEDUP_REMOVED lines=25> */
[----:B0-----:R-:W-:-:S04]  /*12d0*/  IMAD.MOV R0, RZ, RZ, -R16 ;  /* 0x000000ffff007224 */ /* 0x001fc800078e0a10 */
[----:B------:R-:W-:Y:S01]  /*12e0*/  @!P1 IMAD.MOV.U32 R16, RZ, RZ, R0 ;  /* 0x000000ffff109224 */ /* 0x000fe200078e0000 */
[----:B--2---:R-:W-:-:S10]  /*12f0*/  DMUL R18, R2, UR4 ;  /* 0x0000000402127c28 */ /* 0x004fd40008000000 */
[----:B------:R-:W0:Y:S02]  /*1300*/  F2F.F32.F64 R18, R18 ;  /* 0x0000001200127310 */ /* 0x000e240000301000 */
[----:B0-----:R-:W-:-:S07]  /*1310*/  FSEL R15, -R18, R18, !P0 ;  /* 0x00000012120f7208 */ /* 0x001fce0004000100 */
.L_x_10:
[----:B------:R-:W-:Y:S05]  /*1320*/  BSYNC.RECONVERGENT B1 ;  /* 0x0000000000017941 */ /* 0x000fea0003800200 */
.L_x_9:
[----:B------:R-:W-:Y:S01]  /*1330*/  FADD R11, R8, -R11 ;  /* 0x8000000b080b7221 */ /* 0x000fe20000000000 */
[C---:B------:R-:W-:Y:S01]  /*1340*/  LOP3.LUT R3, R16.reuse, 0x1, RZ, 0xc0, !PT ;  /* 0x0000000110037812 */ /* 0x040fe200078ec0ff */
[----:B------:R-:W-:Y:S01]  /*1350*/  FMUL R0, R15, R15 ;  /* 0x0000000f0f007220 */ /* 0x000fe20000400000 */
[----:B------:R-:W-:Y:S02]  /*1360*/  VIADD R16, R16, 0x1 ;  /* 0x0000000110107836 */ /* 0x000fe40000000000 */
[----:B------:R-:W-:Y:S01]  /*1370*/  FMUL R2, R11, 0.63661974668502807617 ;  /* 0x3f22f9830b027820 */ /* 0x000fe20000400000 */
[----:B------:R-:W-:Y:S01]  /*1380*/  ISETP.NE.U32.AND P0, PT, R3, 0x1, PT ;  /* 0x000000010300780c */ /* 0x000fe20003f05070 */
[----:B------:R-:W-:Y:S01]  /*1390*/  FFMA R3, R0, R12, -0.0013887860113754868507 ;  /* 0xbab607ed00037423 */ /* 0x000fe2000000000c */
[----:B------:R-:W-:Y:S01]  /*13a0*/  BSSY.RECONVERGENT B1, `(.L_x_12) ;  /* 0x0000046000017945 */ /* 0x000fe20003800200 */
[----:B------:R-:W-:Y:S02]  /*13b0*/  LOP3.LUT P1, RZ, R16, 0x2, RZ, 0xc0, !PT ;  /* 0x0000000210ff7812 */ /* 0x000fe4000782c0ff */
[----:B------:R-:W0:Y:S01]  /*13c0*/  F2I.NTZ R2, R2 ;  /* 0x0000000200027305 */ /* 0x000e220000203100 */
[----:B------:R-:W-:-:S02]  /*13d0*/  FSEL R3, R3, -0.00019574658654164522886, P0 ;  /* 0xb94d415303037808 */ /* 0x000fc40000000000 */
[----:B------:R-:W-:Y:S02]  /*13e0*/  FSEL R9, R13, 0.0083327032625675201416, P0 ;  /* 0x3c0885e40d097808 */ /* 0x000fe40000000000 */
[----:B------:R-:W-:-:S03]  /*13f0*/  FSEL R15, R15, 1, !P0 ;  /* 0x3f8000000f0f7808 */ /* 0x000fc60004000000 */
[----:B------:R-:W-:Y:S01]  /*1400*/  FFMA R3, R0, R3, R9 ;  /* 0x0000000300037223 */ /* 0x000fe20000000009 */
[----:B------:R-:W-:Y:S02]  /*1410*/  FSEL R9, -R14, -0.16666662693023681641, P0 ;  /* 0xbe2aaaa80e097808 */ /* 0x000fe40000000100 */
[----:B------:R-:W-:-:S03]  /*1420*/  FSETP.GE.AND P0, PT, |R11|, 105615, PT ;  /* 0x47ce47800b00780b */ /* 0x000fc60003f06200 */
[C---:B------:R-:W-:Y:S01]  /*1430*/  FFMA R3, R0.reuse, R3, R9 ;  /* 0x0000000300037223 */ /* 0x040fe20000000009 */
[----:B0-----:R-:W-:Y:S01]  /*1440*/  I2FP.F32.S32 R8, R2 ;  /* 0x0000000200087245 */ /* 0x001fe20000201400 */
[----:B------:R-:W-:-:S04]  /*1450*/  FFMA R0, R0, R15, RZ ;  /* 0x0000000f00007223 */ /* 0x000fc800000000ff */
[----:B------:R-:W-:Y:S01]  /*1460*/  FFMA R9, R8, -1.5707962512969970703, R11 ;  /* 0xbfc90fda08097823 */ /* 0x000fe2000000000b */
[----:B------:R-:W-:-:S03]  /*1470*/  FFMA R0, R0, R3, R15 ;  /* 0x0000000300007223 */ /* 0x000fc6000000000f */
[----:B------:R-:W-:Y:S01]  /*1480*/  FFMA R9, R8, -7.5497894158615963534e-08, R9 ;  /* 0xb3a2216808097823 */ /* 0x000fe20000000009 */
[----:B------:R-:W-:-:S03]  /*1490*/  @P1 FADD R0, RZ, -R0 ;  /* 0x80000000ff001221 */ /* 0x000fc60000000000 */
[----:B------:R-:W-:Y:S01]  /*14a0*/  FFMA R3, R8, -5.3903029534742383927e-15, R9 ;  /* 0xa7c234c508037823 */ /* 0x000fe20000000009 */
[----:B------:R-:W-:Y:S01]  /*14b0*/  FMUL R17, R17, R0 ;  /* 0x0000000011117220 */ /* 0x000fe20000400000 */
        /* <DEDUP_REMOVED lines=11> */
.L_x_14:
        /* <DEDUP_REMOVED lines=12> */
[C---:B--2---:R-:W-:Y:S02]  /*1630*/  LOP3.LUT R0, R8.reuse, 0xe0, RZ, 0xc0, !PT ;  /* 0x000000e008007812 */ /* 0x044fe400078ec0ff */
        /* <DEDUP_REMOVED lines=13> */
[C---:B------:R-:W-:Y:S01]  /*1710*/  SHF.L.W.U32.HI R2, R3.reuse, 0x2, R0 ;  /* 0x0000000203027819 */ /* 0x040fe20000010e00 */
[----:B------:R-:W-:-:S03]  /*1720*/  IMAD.SHL.U32 R3, R3, 0x4, RZ ;  /* 0x0000000403037824 */ /* 0x000fc600078e00ff */
[----:B------:R-:W-:Y:S02]  /*1730*/  SHF.R.S32.HI R8, RZ, 0x1f, R2 ;  /* 0x0000001fff087819 */ /* 0x000fe40000011402 */
[----:B------:R-:W-:Y:S02]  /*1740*/  LOP3.LUT R11, R2, R11, RZ, 0x3c, !PT ;  /* 0x0000000b020b7212 */ /* 0x000fe400078e3cff */
[C---:B------:R-:W-:Y:S02]  /*1750*/  LOP3.LUT R18, R8.reuse, R3, RZ, 0x3c, !PT ;  /* 0x0000000308127212 */ /* 0x040fe400078e3cff */
[----:B------:R-:W-:Y:S02]  /*1760*/  LOP3.LUT R19, R8, R2, RZ, 0x3c, !PT ;  /* 0x0000000208137212 */ /* 0x000fe400078e3cff */
[----:B------:R-:W-:Y:S02]  /*1770*/  SHF.R.U32.HI R3, RZ, 0x1e, R0 ;  /* 0x0000001eff037819 */ /* 0x000fe40000011600 */
[----:B------:R-:W-:-:S02]  /*1780*/  ISETP.GE.AND P1, PT, R11, RZ, PT ;  /* 0x000000ff0b00720c */ /* 0x000fc40003f26270 */
[----:B------:R-:W2:Y:S01]  /*1790*/  I2F.F64.S64 R18, R18 ;  /* 0x0000001200127312 */ /* 0x000ea20000301c00 */
[----:B------:R-:W-:-:S05]  /*17a0*/  LEA.HI R2, R2, R3, RZ, 0x1 ;  /* 0x0000000302027211 */ /* 0x000fca00078f08ff */
[----:B------:R-:W-:-:S04]  /*17b0*/  IMAD.MOV R0, RZ, RZ, -R2 ;  /* 0x000000ffff007224 */ /* 0x000fc800078e0a02 */
[----:B------:R-:W-:Y:S01]  /*17c0*/  @!P0 IMAD.MOV.U32 R2, RZ, RZ, R0 ;  /* 0x000000ffff028224 */ /* 0x000fe200078e0000 */
[----:B--2---:R-:W-:-:S10]  /*17d0*/  DMUL R8, R18, UR4 ;  /* 0x0000000412087c28 */ /* 0x004fd40008000000 */
[----:B------:R-:W2:Y:S02]  /*17e0*/  F2F.F32.F64 R8, R8 ;  /* 0x0000000800087310 */ /* 0x000ea40000301000 */
[----:B0-2---:R-:W-:-:S07]  /*17f0*/  FSEL R3, -R8, R8, !P1 ;  /* 0x0000000808037208 */ /* 0x005fce0004800100 */
.L_x_13:
[----:B------:R-:W-:Y:S05]  /*1800*/  BSYNC.RECONVERGENT B1 ;  /* 0x0000000000017941 */ /* 0x000fea0003800200 */
.L_x_12:
[----:B------:R-:W-:Y:S01]  /*1810*/  FMUL R9, R3, R3 ;  /* 0x0000000303097220 */ /* 0x000fe20000400000 */
[C---:B------:R-:W-:Y:S01]  /*1820*/  LOP3.LUT R0, R2.reuse, 0x1, RZ, 0xc0, !PT ;  /* 0x0000000102007812 */ /* 0x040fe200078ec0ff */
[----:B------:R-:W-:Y:S01]  /*1830*/  VIADD R2, R2, 0x1 ;  /* 0x0000000102027836 */ /* 0x000fe20000000000 */
[----:B------:R-:W-:Y:S01]  /*1840*/  BSSY.RECONVERGENT B2, `(.L_x_15) ;  /* 0x0000037000027945 */ /* 0x000fe20003800200 */
[----:B------:R-:W-:Y:S01]  /*1850*/  FFMA R12, R9, R12, -0.0013887860113754868507 ;  /* 0xbab607ed090c7423 */ /* 0x000fe2000000000c */
[----:B------:R-:W-:Y:S02]  /*1860*/  ISETP.NE.U32.AND P0, PT, R0, 0x1, PT ;  /* 0x000000010000780c */ /* 0x000fe40003f05070 */
[----:B------:R-:W-:Y:S02]  /*1870*/  LOP3.LUT P1, RZ, R2, 0x2, RZ, 0xc0, !PT ;  /* 0x0000000202ff7812 */ /* 0x000fe4000782c0ff */
[----:B------:R-:W-:Y:S02]  /*1880*/  FSEL R8, R13, 0.0083327032625675201416, P0 ;  /* 0x3c0885e40d087808 */ /* 0x000fe40000000000 */
[----:B------:R-:W-:-:S02]  /*1890*/  FSEL R12, R12, -0.00019574658654164522886, P0 ;  /* 0xb94d41530c0c7808 */ /* 0x000fc40000000000 */
[----:B------:R-:W-:Y:S02]  /*18a0*/  FSEL R0, R3, 1, !P0 ;  /* 0x3f80000003007808 */ /* 0x000fe40004000000 */
[----:B------:R-:W-:Y:S01]  /*18b0*/  FSEL R11, -R14, -0.16666662693023681641, P0 ;  /* 0xbe2aaaa80e0b7808 */ /* 0x000fe20000000100 */
[C---:B------:R-:W-:Y:S02]  /*18c0*/  FFMA R8, R9.reuse, R12, R8 ;  /* 0x0000000c09087223 */ /* 0x040fe40000000008 */
[C---:B------:R-:W-:Y:S02]  /*18d0*/  FFMA R3, R9.reuse, R0, RZ ;  /* 0x0000000009037223 */ /* 0x040fe400000000ff */
[----:B------:R-:W-:Y:S01]  /*18e0*/  FFMA R8, R9, R8, R11 ;  /* 0x0000000809087223 */ /* 0x000fe2000000000b */
[----:B------:R-:W-:-:S03]  /*18f0*/  IMAD.MOV.U32 R9, RZ, RZ, 0x3ea2f983 ;  /* 0x3ea2f983ff097424 */ /* 0x000fc600078e00ff */
[----:B------:R-:W-:Y:S01]  /*1900*/  FFMA R0, R3, R8, R0 ;  /* 0x0000000803007223 */ /* 0x000fe20000000000 */
[----:B------:R-:W-:-:S03]  /*1910*/  IMAD.MOV.U32 R8, RZ, RZ, 0x40490fdb ;  /* 0x40490fdbff087424 */ /* 0x000fc600078e00ff */
[----:B------:R-:W-:-:S04]  /*1920*/  @P1 FADD R0, RZ, -R0 ;  /* 0x80000000ff001221 */ /* 0x000fc80000000000 */
[----:B------:R-:W-:Y:S01]  /*1930*/  FFMA R17, R17, R0, R22 ;  /* 0x0000000011117223 */ /* 0x000fe20000000016 */
[----:B------:R-:W-:-:S04]  /*1940*/  IMAD.MOV.U32 R0, RZ, RZ, 0x3f000000 ;  /* 0x3f000000ff007424 */ /* 0x000fc800078e00ff */
[----:B------:R-:W-:-:S04]  /*1950*/  FMNMX R17, R17, 1, PT ;  /* 0x3f80000011117809 */ /* 0x000fc80003800000 */
[----:B------:R-:W-:-:S04]  /*1960*/  FMNMX R17, R17, -1, !PT ;  /* 0xbf80000011117809 */ /* 0x000fc80007800000 */
[C---:B------:R-:W-:Y:S01]  /*1970*/  FSETP.NEU.AND P1, PT, |R17|.reuse, 1, PT ;  /* 0x3f8000001100780b */ /* 0x040fe20003f2d200 */
[C---:B------:R-:W-:Y:S01]  /*1980*/  FFMA R0, |R17|.reuse, -R0, 0.5 ;  /* 0x3f00000011007423 */ /* 0x040fe20000000a00 */
[----:B------:R-:W-:-:S03]  /*1990*/  FSETP.GT.AND P0, PT, |R17|, 0.56000000238418579102, PT ;  /* 0x3f0f5c291100780b */ /* 0x000fc60003f04200 */
[----:B------:R-:W0:Y:S02]  /*19a0*/  MUFU.RSQ R3, R0 ;  /* 0x0000000000037308 */ /* 0x000e240000001400 */
[----:B0-----:R-:W-:Y:S01]  /*19b0*/  FMUL R2, R0, R3 ;  /* 0x0000000300027220 */ /* 0x001fe20000400000 */
[----:B------:R-:W-:-:S04]  /*19c0*/  FMUL R3, R3, -0.5 ;  /* 0xbf00000003037820 */ /* 0x000fc80000400000 */
[----:B------:R-:W-:-:S04]  /*19d0*/  FFMA R3, R2, R3, 0.5 ;  /* 0x3f00000002037423 */ /* 0x000fc80000000003 */
[----:B------:R-:W-:-:S05]  /*19e0*/  FFMA R3, R2, R3, R2 ;  /* 0x0000000302037223 */ /* 0x000fca0000000002 */
[----:B------:R-:W-:Y:S01]  /*19f0*/  FSEL R2, R3, RZ, P1 ;  /* 0x000000ff03027208 */ /* 0x000fe20000800000 */
[----:B------:R-:W-:Y:S01]  /*1a00*/  IMAD.MOV.U32 R3, RZ, RZ, 0x3d10ecef ;  /* 0x3d10ecefff037424 */ /* 0x000fe200078e00ff */
[----:B------:R-:W-:Y:S02]  /*1a10*/  FSETP.GT.AND P1, PT, R17, 0.56000000238418579102, PT ;  /* 0x3f0f5c291100780b */ /* 0x000fe40003f24000 */
[----:B------:R-:W-:-:S04]  /*1a20*/  FSEL R2, R2, |R17|, P0 ;  /* 0x4000001102027208 */ /* 0x000fc80000000000 */
[----:B------:R-:W-:-:S05]  /*1a30*/  LOP3.LUT R2, R2, 0x80000000, R17, 0xb8, !PT ;  /* 0x8000000002027812 */ /* 0x000fca00078eb811 */
[----:B------:R-:W-:-:S04]  /*1a40*/  FMUL R0, R2, R2 ;  /* 0x0000000202007220 */ /* 0x000fc80000400000 */
[----:B------:R-:W-:-:S04]  /*1a50*/  FFMA R3, R0, R3, 0.016980519518256187439 ;  /* 0x3c8b1abb00037423 */ /* 0x000fc80000000003 */
[----:B------:R-:W-:-:S04]  /*1a60*/  FFMA R3, R0, R3, 0.030762933194637298584 ;  /* 0x3cfc028c00037423 */ /* 0x000fc80000000003 */
[----:B------:R-:W-:-:S04]  /*1a70*/  FFMA R3, R0, R3, 0.044709417968988418579 ;  /* 0x3d37213900037423 */ /* 0x000fc80000000003 */
[----:B------:R-:W-:-:S04]  /*1a80*/  FFMA R3, R0, R3, 0.074989043176174163818 ;  /* 0x3d9993db00037423 */ /* 0x000fc80000000003 */
[----:B------:R-:W-:-:S04]  /*1a90*/  FFMA R3, R0, R3, 0.16666707396507263184 ;  /* 0x3e2aaac600037423 */ /* 0x000fc80000000003 */
[----:B------:R-:W-:-:S04]  /*1aa0*/  FMUL R3, R0, R3 ;  /* 0x0000000300037220 */ /* 0x000fc80000400000 */
[----:B------:R-:W-:Y:S01]  /*1ab0*/  FFMA R0, R2, R3, R2 ;  /* 0x0000000302007223 */ /* 0x000fe20000000002 */
[----:B------:R-:W-:-:S04]  /*1ac0*/  IMAD.MOV.U32 R3, RZ, RZ, 0x3fd774eb ;  /* 0x3fd774ebff037424 */ /* 0x000fc800078e00ff */
[----:B------:R-:W-:-:S05]  /*1ad0*/  FSEL R2, R0, -R0, P0 ;  /* 0x8000000000027208 */ /* 0x000fca0000000000 */
[----:B------:R-:W-:Y:S01]  /*1ae0*/  @!P1 FFMA R0, R3, 0.93318945169448852539, R2 ;  /* 0x3f6ee58103009823 */ /* 0x000fe20000000002 */
[----:B------:R-:W-:-:S03]  /*1af0*/  FFMA R2, R9, -R8, 1 ;  /* 0x3f80000009027423 */ /* 0x000fc60000000808 */
[----:B------:R-:W-:Y:S01]  /*1b00*/  @P0 FADD R0, R0, R0 ;  /* 0x0000000000000221 */ /* 0x000fe20000000000 */
[----:B------:R-:W-:-:S03]  /*1b10*/  FFMA R3, R2, R9, 0.31830987334251403809 ;  /* 0x3ea2f98302037423 */ /* 0x000fc60000000009 */
[----:B------:R-:W-:-:S04]  /*1b20*/  FMUL R0, R0, 180 ;  /* 0x4334000000007820 */ /* 0x000fc80000400000 */
[----:B------:R-:W0:Y:S01]  /*1b30*/  FCHK P0, R0, 3.1415927410125732422 ;  /* 0x40490fdb00007902 */ /* 0x000e220000000000 */
[----:B------:R-:W-:-:S04]  /*1b40*/  FFMA R2, R0, R3, RZ ;  /* 0x0000000300027223 */ /* 0x000fc800000000ff */
[----:B------:R-:W-:-:S04]  /*1b50*/  FFMA R8, R2, -3.1415927410125732422, R0 ;  /* 0xc0490fdb02087823 */ /* 0x000fc80000000000 */
[----:B------:R-:W-:Y:S01]  /*1b60*/  FFMA R2, R3, R8, R2 ;  /* 0x0000000803027223 */ /* 0x000fe20000000002 */
[----:B0-----:R-:W-:Y:S06]  /*1b70*/  @!P0 BRA `(.L_x_16) ;  /* 0x00000000000c8947 */ /* 0x001fec0003800000 */
[----:B------:R-:W-:-:S07]  /*1b80*/  MOV R2, 0x1ba0 ;  /* 0x00001ba000027802 */ /* 0x000fce0000000f00 */
[----:B-1----:R-:W-:Y:S05]  /*1b90*/  CALL.REL.NOINC `($__internal_0_$__cuda_sm3x_div_rn_noftz_f32_slowpath) ;  /* 0x00000000004c7944 */ /* 0x002fea0003c00000 */
[----:B------:R-:W-:-:S07]  /*1ba0*/  IMAD.MOV.U32 R2, RZ, RZ, R0 ;  /* 0x000000ffff027224 */ /* 0x000fce00078e0000 */
.L_x_16:
[----:B------:R-:W-:Y:S05]  /*1bb0*/  BSYNC.RECONVERGENT B2 ;  /* 0x0000000000027941 */ /* 0x000fea0003800200 */
.L_x_15:
[----:B------:R-:W-:-:S07]  /*1bc0*/  FMUL R12, R2, 4 ;  /* 0x40800000020c7820 */ /* 0x000fce0000400000 */
.L_x_1:
[----:B------:R-:W-:Y:S05]  /*1bd0*/  BSYNC.RECONVERGENT B0 ;  /* 0x0000000000007941 */ /* 0x000fea0003800200 */
.L_x_0:
[----:B------:R-:W0:Y:S01]  /*1be0*/  F2I.FLOOR.NTZ R9, R12 ;  /* 0x0000000c00097305 */ /* 0x000e220000207100 */
[----:B------:R-:W2:Y:S01]  /*1bf0*/  LDC.64 R2, c[0x0][0x3a0] ;  /* 0x0000e800ff027b82 */ /* 0x000ea20000000a00 */
[----:B------:R-:W-:Y:S02]  /*1c00*/  IMAD.MOV.U32 R8, RZ, RZ, RZ ;  /* 0x000000ffff087224 */ /* 0x000fe400078e00ff */
[----:B------:R-:W-:Y:S02]  /*1c10*/  VIADD R10, R10, 0x1 ;  /* 0x000000010a0a7836 */ /* 0x000fe40000000000 */
[----:B0-----:R-:W-:-:S05]  /*1c20*/  IMAD.HI R0, R9, -0x49f49f49, R8 ;  /* 0xb60b60b709007827 */ /* 0x001fca00078e0208 */
[----:B------:R-:W-:Y:S01]  /*1c30*/  SHF.R.U32.HI R11, RZ, 0x1f, R0 ;  /* 0x0000001fff0b7819 */ /* 0x000fe20000011600 */
[----:B------:R-:W-:Y:S01]  /*1c40*/  BAR.SYNC.DEFER_BLOCKING 0x0 ;  /* 0x0000000000007b1d */ /* 0x000fe20000010000 */
[----:B------:R-:W-:Y:S02]  /*1c50*/  ISETP.NE.AND P0, PT, R10, 0x186a0, PT ;  /* 0x000186a00a00780c */ /* 0x000fe40003f05270 */
[----:B------:R-:W-:-:S05]  /*1c60*/  LEA.HI.SX32 R11, R0, R11, 0x17 ;  /* 0x0000000b000b7211 */ /* 0x000fca00078fbaff */
[----:B------:R-:W-:Y:S02]  /*1c70*/  IMAD R11, R11, -0x2d0, R9 ;  /* 0xfffffd300b0b7824 */ /* 0x000fe400078e0209 */
[----:B------:R-:W-:Y:S02]  /*1c80*/  IMAD.MOV.U32 R9, RZ, RZ, 0x1 ;  /* 0x00000001ff097424 */ /* 0x000fe400078e00ff */
[----:B--2---:R-:W-:-:S05]  /*1c90*/  IMAD.WIDE R2, R11, 0x4, R2 ;  /* 0x000000040b027825 */ /* 0x004fca00078e0202 */
[----:B------:R0:W-:Y:S01]  /*1ca0*/  REDG.E.ADD.STRONG.GPU desc[UR6][R2.64], R9 ;  /* 0x000000090200798e */ /* 0x0001e2000c12e106 */
[----:B------:R-:W-:Y:S05]  /*1cb0*/  @P0 BRA `(.L_x_17) ;  /* 0xffffffe400080947 */ /* 0x000fea000383ffff */
[----:B------:R-:W-:Y:S05]  /*1cc0*/  EXIT ;  /* 0x000000000000794d */ /* 0x000fea0003800000 */
        .weak           $__internal_0_$__cuda_sm3x_div_rn_noftz_f32_slowpath
        .type           $__internal_0_$__cuda_sm3x_div_rn_noftz_f32_slowpath,@function
        .size           $__internal_0_$__cuda_sm3x_div_rn_noftz_f32_slowpath,(.L_x_31 - $__internal_0_$__cuda_sm3x_div_rn_noftz_f32_slowpath)
$__internal_0_$__cuda_sm3x_div_rn_noftz_f32_slowpath:
[--C-:B------:R-:W-:Y:S01]  /*1cd0*/  SHF.R.U32.HI R3, RZ, 0x17, R0.reuse ;  /* 0x00000017ff037819 */ /* 0x100fe20000011600 */
[----:B------:R-:W-:Y:S04]  /*1ce0*/  BSSY.RECONVERGENT B1, `(.L_x_18) ;  /* 0x000005c000017945 */ /* 0x000fe80003800200 */
[----:B------:R-:W-:Y:S01]  /*1cf0*/  BSSY.RELIABLE B3, `(.L_x_19) ;  /* 0x000001a000037945 */ /* 0x000fe20003800100 */
[----:B------:R-:W-:Y:S01]  /*1d00*/  LOP3.LUT R9, R3, 0xff, RZ, 0xc0, !PT ;  /* 0x000000ff03097812 */ /* 0x000fe200078ec0ff */
[----:B------:R-:W-:-:S04]  /*1d10*/  IMAD.MOV.U32 R3, RZ, RZ, R0 ;  /* 0x000000ffff037224 */ /* 0x000fc800078e0000 */
[----:B------:R-:W-:-:S05]  /*1d20*/  VIADD R11, R9, 0xffffffff ;  /* 0xffffffff090b7836 */ /* 0x000fca0000000000 */
[----:B------:R-:W-:-:S13]  /*1d30*/  ISETP.GT.U32.OR P0, PT, R11, 0xfd, !PT ;  /* 0x000000fd0b00780c */ /* 0x000fda0007f04470 */
[----:B------:R-:W-:Y:S01]  /*1d40*/  @!P0 IMAD.MOV.U32 R8, RZ, RZ, RZ ;  /* 0x000000ffff088224 */ /* 0x000fe200078e00ff */
[----:B------:R-:W-:Y:S06]  /*1d50*/  @!P0 BRA `(.L_x_20) ;  /* 0x00000000004c8947 */ /* 0x000fec0003800000 */
[----:B------:R-:W-:-:S13]  /*1d60*/  FSETP.GTU.FTZ.AND P0, PT, |R0|, +INF , PT ;  /* 0x7f8000000000780b */ /* 0x000fda0003f1c200 */
[----:B------:R-:W-:Y:S05]  /*1d70*/  @P0 BREAK.RELIABLE B3 ;  /* 0x0000000000030942 */ /* 0x000fea0003800100 */
[----:B------:R-:W-:Y:S05]  /*1d80*/  @P0 BRA `(.L_x_21) ;  /* 0x0000000400400947 */ /* 0x000fea0003800000 */
[----:B------:R-:W-:-:S05]  /*1d90*/  IMAD.MOV.U32 R8, RZ, RZ, 0x40490fdb ;  /* 0x40490fdbff087424 */ /* 0x000fca00078e00ff */
[----:B------:R-:W-:-:S13]  /*1da0*/  LOP3.LUT P0, RZ, R8, 0x7fffffff, R3, 0xc8, !PT ;  /* 0x7fffffff08ff7812 */ /* 0x000fda000780c803 */
[----:B------:R-:W-:Y:S05]  /*1db0*/  @!P0 BREAK.RELIABLE B3 ;  /* 0x0000000000038942 */ /* 0x000fea0003800100 */
[----:B------:R-:W-:Y:S05]  /*1dc0*/  @!P0 BRA `(.L_x_22) ;  /* 0x0000000400288947 */ /* 0x000fea0003800000 */
[----:B------:R-:W-:-:S13]  /*1dd0*/  LOP3.LUT P0, RZ, R3, 0x7fffffff, RZ, 0xc0, !PT ;  /* 0x7fffffff03ff7812 */ /* 0x000fda000780c0ff */
[----:B------:R-:W-:Y:S05]  /*1de0*/  @!P0 BREAK.RELIABLE B3 ;  /* 0x0000000000038942 */ /* 0x000fea0003800100 */
[----:B------:R-:W-:Y:S05]  /*1df0*/  @!P0 BRA `(.L_x_23) ;  /* 0x0000000400148947 */ /* 0x000fea0003800000 */
[----:B------:R-:W-:Y:S02]  /*1e00*/  FSETP.NEU.FTZ.AND P1, PT, |R0|, +INF , PT ;  /* 0x7f8000000000780b */ /* 0x000fe40003f3d200 */
[----:B------:R-:W-:-:S04]  /*1e10*/  LOP3.LUT P0, RZ, R8, 0x7fffffff, RZ, 0xc0, !PT ;  /* 0x7fffffff08ff7812 */ /* 0x000fc8000780c0ff */
[----:B------:R-:W-:-:S13]  /*1e20*/  PLOP3.LUT P0, PT, P1, P0, PT, 0x2f, 0xf2 ;  /* 0x0000000000f2781c */ /* 0x000fda0000f00577 */
[----:B------:R-:W-:Y:S05]  /*1e30*/  @P0 BREAK.RELIABLE B3 ;  /* 0x0000000000030942 */ /* 0x000fea0003800100 */
[----:B------:R-:W-:Y:S05]  /*1e40*/  @P0 BRA `(.L_x_24) ;  /* 0x0000000000f40947 */ /* 0x000fea0003800000 */
[----:B------:R-:W-:-:S13]  /*1e50*/  ISETP.GE.AND P0, PT, R11, RZ, PT ;  /* 0x000000ff0b00720c */ /* 0x000fda0003f06270 */
[----:B------:R-:W-:Y:S02]  /*1e60*/  @P0 IMAD.MOV.U32 R8, RZ, RZ, RZ ;  /* 0x000000ffff080224 */ /* 0x000fe400078e00ff */
[----:B------:R-:W-:Y:S01]  /*1e70*/  @!P0 FFMA R3, R0, 1.84467440737095516160e+19, RZ ;  /* 0x5f80000000038823 */ /* 0x000fe200000000ff */
[----:B------:R-:W-:-:S07]  /*1e80*/  @!P0 IMAD.MOV.U32 R8, RZ, RZ, -0x40 ;  /* 0xffffffc0ff088424 */ /* 0x000fce00078e00ff */
.L_x_20:
[----:B------:R-:W-:Y:S05]  /*1e90*/  BSYNC.RELIABLE B3 ;  /* 0x0000000000037941 */ /* 0x000fea0003800100 */
.L_x_19:
[----:B------:R-:W-:Y:S01]  /*1ea0*/  UMOV UR4, 0x40490fdb ;  /* 0x40490fdb00047882 */ /* 0x000fe20000000000 */
[----:B------:R-:W-:Y:S01]  /*1eb0*/  VIADD R9, R9, 0xffffff81 ;  /* 0xffffff8109097836 */ /* 0x000fe20000000000 */
[----:B------:R-:W-:Y:S01]  /*1ec0*/  UIADD3 UR4, UPT, UPT, UR4, -0x800000, URZ ;  /* 0xff80000004047890 */ /* 0x000fe2000fffe0ff */
[----:B------:R-:W-:Y:S02]  /*1ed0*/  BSSY.RECONVERGENT B3, `(.L_x_25) ;  /* 0x0000033000037945 */ /* 0x000fe40003800200 */
[----:B------:R-:W-:Y:S01]  /*1ee0*/  IMAD R0, R9, -0x800000, R3 ;  /* 0xff80000009007824 */ /* 0x000fe200078e0203 */
[----:B------:R-:W-:Y:S02]  /*1ef0*/  IADD3 R8, PT, PT, R8, -0x1, R9 ;  /* 0xffffffff08087810 */ /* 0x000fe40007ffe009 */
[----:B------:R-:W-:-:S03]  /*1f00*/  FADD.FTZ R13, -RZ, -UR4 ;  /* 0x80000004ff0d7e21 */ /* 0x000fc60008010100 */
[----:B------:R-:W0:Y:S02]  /*1f10*/  MUFU.RCP R11, UR4 ;  /* 0x00000004000b7d08 */ /* 0x000e240008001000 */
[----:B0-----:R-:W-:-:S04]  /*1f20*/  FFMA R12, R11, R13, 1 ;  /* 0x3f8000000b0c7423 */ /* 0x001fc8000000000d */
[----:B------:R-:W-:-:S04]  /*1f30*/  FFMA R11, R11, R12, R11 ;  /* 0x0000000c0b0b7223 */ /* 0x000fc8000000000b */
[----:B------:R-:W-:-:S04]  /*1f40*/  FFMA R12, R0, R11, RZ ;  /* 0x0000000b000c7223 */ /* 0x000fc800000000ff */
[----:B------:R-:W-:-:S04]  /*1f50*/  FFMA R3, R13, R12, R0 ;  /* 0x0000000c0d037223 */ /* 0x000fc80000000000 */
[----:B------:R-:W-:-:S04]  /*1f60*/  FFMA R12, R11, R3, R12 ;  /* 0x000000030b0c7223 */ /* 0x000fc8000000000c */
[----:B------:R-:W-:-:S04]  /*1f70*/  FFMA R13, R13, R12, R0 ;  /* 0x0000000c0d0d7223 */ /* 0x000fc80000000000 */
[----:B------:R-:W-:-:S05]  /*1f80*/  FFMA R0, R11, R13, R12 ;  /* 0x0000000d0b007223 */ /* 0x000fca000000000c */
[----:B------:R-:W-:-:S04]  /*1f90*/  SHF.R.U32.HI R3, RZ, 0x17, R0 ;  /* 0x00000017ff037819 */ /* 0x000fc80000011600 */
[----:B------:R-:W-:-:S05]  /*1fa0*/  LOP3.LUT R3, R3, 0xff, RZ, 0xc0, !PT ;  /* 0x000000ff03037812 */ /* 0x000fca00078ec0ff */
[----:B------:R-:W-:-:S04]  /*1fb0*/  IMAD.IADD R14, R3, 0x1, R8 ;  /* 0x00000001030e7824 */ /* 0x000fc800078e0208 */
[----:B------:R-:W-:-:S05]  /*1fc0*/  VIADD R3, R14, 0xffffffff ;  /* 0xffffffff0e037836 */ /* 0x000fca0000000000 */
[----:B------:R-:W-:-:S13]  /*1fd0*/  ISETP.GE.U32.AND P0, PT, R3, 0xfe, PT ;  /* 0x000000fe0300780c */ /* 0x000fda0003f06070 */
[----:B------:R-:W-:Y:S05]  /*1fe0*/  @!P0 BRA `(.L_x_26) ;  /* 0x0000000000808947 */ /* 0x000fea0003800000 */
[----:B------:R-:W-:-:S13]  /*1ff0*/  ISETP.GT.AND P0, PT, R14, 0xfe, PT ;  /* 0x000000fe0e00780c */ /* 0x000fda0003f04270 */
[----:B------:R-:W-:Y:S05]  /*2000*/  @P0 BRA `(.L_x_27) ;  /* 0x00000000006c0947 */ /* 0x000fea0003800000 */
[----:B------:R-:W-:-:S13]  /*2010*/  ISETP.GE.AND P0, PT, R14, 0x1, PT ;  /* 0x000000010e00780c */ /* 0x000fda0003f06270 */
[----:B------:R-:W-:Y:S05]  /*2020*/  @P0 BRA `(.L_x_28) ;  /* 0x0000000000740947 */ /* 0x000fea0003800000 */
[----:B------:R-:W-:Y:S02]  /*2030*/  ISETP.GE.AND P0, PT, R14, -0x18, PT ;  /* 0xffffffe80e00780c */ /* 0x000fe40003f06270 */
[----:B------:R-:W-:-:S11]  /*2040*/  LOP3.LUT R0, R0, 0x80000000, RZ, 0xc0, !PT ;  /* 0x8000000000007812 */ /* 0x000fd600078ec0ff */
[----:B------:R-:W-:Y:S05]  /*2050*/  @!P0 BRA `(.L_x_28) ;  /* 0x0000000000688947 */ /* 0x000fea0003800000 */
[CCC-:B------:R-:W-:Y:S01]  /*2060*/  FFMA.RZ R3, R11.reuse, R13.reuse, R12.reuse ;  /* 0x0000000d0b037223 */ /* 0x1c0fe2000000c00c */
[-CC-:B------:R-:W-:Y:S01]  /*2070*/  FFMA.RM R8, R11, R13.reuse, R12.reuse ;  /* 0x0000000d0b087223 */ /* 0x180fe2000000400c */
[C---:B------:R-:W-:Y:S02]  /*2080*/  ISETP.NE.AND P2, PT, R14.reuse, RZ, PT ;  /* 0x000000ff0e00720c */ /* 0x040fe40003f45270 */
[C---:B------:R-:W-:Y:S02]  /*2090*/  ISETP.NE.AND P1, PT, R14.reuse, RZ, PT ;  /* 0x000000ff0e00720c */ /* 0x040fe40003f25270 */
[----:B------:R-:W-:Y:S01]  /*20a0*/  LOP3.LUT R9, R3, 0x7fffff, RZ, 0xc0, !PT ;  /* 0x007fffff03097812 */ /* 0x000fe200078ec0ff */
[----:B------:R-:W-:Y:S01]  /*20b0*/  FFMA.RP R3, R11, R13, R12 ;  /* 0x0000000d0b037223 */ /* 0x000fe2000000800c */
[----:B------:R-:W-:Y:S02]  /*20c0*/  VIADD R12, R14, 0x20 ;  /* 0x000000200e0c7836 */ /* 0x000fe40000000000 */
[----:B------:R-:W-:Y:S01]  /*20d0*/  LOP3.LUT R9, R9, 0x800000, RZ, 0xfc, !PT ;  /* 0x0080000009097812 */ /* 0x000fe200078efcff */
[----:B------:R-:W-:Y:S01]  /*20e0*/  IMAD.MOV R11, RZ, RZ, -R14 ;  /* 0x000000ffff0b7224 */ /* 0x000fe200078e0a0e */
[----:B------:R-:W-:-:S02]  /*20f0*/  FSETP.NEU.FTZ.AND P0, PT, R3, R8, PT ;  /* 0x000000080300720b */ /* 0x000fc40003f1d000 */
[----:B------:R-:W-:Y:S02]  /*2100*/  SHF.L.U32 R12, R9, R12, RZ ;  /* 0x0000000c090c7219 */ /* 0x000fe400000006ff */
[----:B------:R-:W-:Y:S02]  /*2110*/  SEL R8, R11, RZ, P2 ;  /* 0x000000ff0b087207 */ /* 0x000fe40001000000 */
[----:B------:R-:W-:Y:S02]  /*2120*/  ISETP.NE.AND P1, PT, R12, RZ, P1 ;  /* 0x000000ff0c00720c */ /* 0x000fe40000f25270 */
[----:B------:R-:W-:Y:S02]  /*2130*/  SHF.R.U32.HI R8, RZ, R8, R9 ;  /* 0x00000008ff087219 */ /* 0x000fe40000011609 */
[----:B------:R-:W-:Y:S02]  /*2140*/  PLOP3.LUT P0, PT, P0, P1, PT, 0xf8, 0x8f ;  /* 0x00000000008f781c */ /* 0x000fe40000703f70 */
[----:B------:R-:W-:-:S02]  /*2150*/  SHF.R.U32.HI R12, RZ, 0x1, R8 ;  /* 0x00000001ff0c7819 */ /* 0x000fc40000011608 */
[----:B------:R-:W-:-:S04]  /*2160*/  SEL R3, RZ, 0x1, !P0 ;  /* 0x00000001ff037807 */ /* 0x000fc80004000000 */
[----:B------:R-:W-:-:S04]  /*2170*/  LOP3.LUT R3, R3, 0x1, R12, 0xf8, !PT ;  /* 0x0000000103037812 */ /* 0x000fc800078ef80c */
[----:B------:R-:W-:-:S05]  /*2180*/  LOP3.LUT R3, R3, R8, RZ, 0xc0, !PT ;  /* 0x0000000803037212 */ /* 0x000fca00078ec0ff */
[----:B------:R-:W-:-:S05]  /*2190*/  IMAD.IADD R3, R12, 0x1, R3 ;  /* 0x000000010c037824 */ /* 0x000fca00078e0203 */
[----:B------:R-:W-:Y:S01]  /*21a0*/  LOP3.LUT R0, R3, R0, RZ, 0xfc, !PT ;  /* 0x0000000003007212 */ /* 0x000fe200078efcff */
[----:B------:R-:W-:Y:S06]  /*21b0*/  BRA `(.L_x_28) ;  /* 0x0000000000107947 */ /* 0x000fec0003800000 */
.L_x_27:
[----:B------:R-:W-:-:S04]  /*21c0*/  LOP3.LUT R0, R0, 0x80000000, RZ, 0xc0, !PT ;  /* 0x8000000000007812 */ /* 0x000fc800078ec0ff */
[----:B------:R-:W-:Y:S01]  /*21d0*/  LOP3.LUT R0, R0, 0x7f800000, RZ, 0xfc, !PT ;  /* 0x7f80000000007812 */ /* 0x000fe200078efcff */
[----:B------:R-:W-:Y:S06]  /*21e0*/  BRA `(.L_x_28) ;  /* 0x0000000000047947 */ /* 0x000fec0003800000 */
.L_x_26:
[----:B------:R-:W-:-:S07]  /*21f0*/  IMAD R0, R8, 0x800000, R0 ;  /* 0x0080000008007824 */ /* 0x000fce00078e0200 */
.L_x_28:
[----:B------:R-:W-:Y:S05]  /*2200*/  BSYNC.RECONVERGENT B3 ;  /* 0x0000000000037941 */ /* 0x000fea0003800200 */
.L_x_25:
[----:B------:R-:W-:Y:S05]  /*2210*/  BRA `(.L_x_29) ;  /* 0x0000000000207947 */ /* 0x000fea0003800000 */
.L_x_24:
[----:B------:R-:W-:-:S04]  /*2220*/  LOP3.LUT R0, R8, 0x80000000, R3, 0x48, !PT ;  /* 0x8000000008007812 */ /* 0x000fc800078e4803 */
[----:B------:R-:W-:Y:S01]  /*2230*/  LOP3.LUT R0, R0, 0x7f800000, RZ, 0xfc, !PT ;  /* 0x7f80000000007812 */ /* 0x000fe200078efcff */
[----:B------:R-:W-:Y:S06]  /*2240*/  BRA `(.L_x_29) ;  /* 0x0000000000147947 */ /* 0x000fec0003800000 */
.L_x_23:
[----:B------:R-:W-:Y:S01]  /*2250*/  LOP3.LUT R0, R8, 0x80000000, R3, 0x48, !PT ;  /* 0x8000000008007812 */ /* 0x000fe200078e4803 */
[----:B------:R-:W-:Y:S06]  /*2260*/  BRA `(.L_x_29) ;  /* 0x00000000000c7947 */ /* 0x000fec0003800000 */
.L_x_22:
[----:B------:R-:W0:Y:S01]  /*2270*/  MUFU.RSQ R0, -QNAN ;  /* 0xffc0000000007908 */ /* 0x000e220000001400 */
[----:B------:R-:W-:Y:S05]  /*2280*/  BRA `(.L_x_29) ;  /* 0x0000000000047947 */ /* 0x000fea0003800000 */
.L_x_21:
[----:B------:R-:W-:-:S07]  /*2290*/  FADD.FTZ R0, R0, 3.1415927410125732422 ;  /* 0x40490fdb00007421 */ /* 0x000fce0000010000 */
.L_x_29:
[----:B------:R-:W-:Y:S05]  /*22a0*/  BSYNC.RECONVERGENT B1 ;  /* 0x0000000000017941 */ /* 0x000fea0003800200 */
.L_x_18:
[----:B------:R-:W-:-:S04]  /*22b0*/  IMAD.MOV.U32 R3, RZ, RZ, 0x0 ;  /* 0x00000000ff037424 */ /* 0x000fc800078e00ff */
[----:B0-----:R-:W-:Y:S05]  /*22c0*/  RET.REL.NODEC R2 `(_Z22angle_between_galaxiesPfS_S_S_Pi) ;  /* 0xffffffdc024c7950 */ /* 0x001fea0003c3ffff */
.L_x_30:
[----:B------:R-:W-:-:S00]  /*22d0*/  BRA `(.L_x_30) ;  /* 0xfffffffc00fc7947 */ /* 0x000fc0000383ffff */
[----:B------:R-:W-:-:S00]  /*22e0*/  NOP ;  /* 0x0000000000007918 */ /* 0x000fc00000000000 */
        /* <DEDUP_REMOVED lines=9> */
.L_x_31:


//--------------------- .nv.global.init           --------------------------
	.section	.nv.global.init,"aw",@progbits
	.align	4
.nv.global.init:
	.type		__cudart_i2opi_f,@object
	.size		__cudart_i2opi_f,(.L_0 - __cudart_i2opi_f)
__cudart_i2opi_f:
        /*0000*/ 	.byte	0x41, 0x90, 0x43, 0x3c, 0x99, 0x95, 0x62, 0xdb, 0xc0, 0xdd, 0x34, 0xf5, 0xd1, 0x57, 0x27, 0xfc
        /*0010*/ 	.byte	0x29, 0x15, 0x44, 0x4e, 0x6e, 0x83, 0xf9, 0xa2
.L_0:


//--------------------- .nv.shared.reserved.0     --------------------------
	.section	.nv.shared.reserved.0,"aw",@nobits
	.weak		__nv_reservedSMEM_offset_0_alias
	.size		__nv_reservedSMEM_offset_0_alias, 0, 64
	.other		__nv_reservedSMEM_offset_0_alias,@"STO_CUDA_RESERVED_SHARED STV_DEFAULT"
__nv_reservedSMEM_offset_0_alias:
	.zero		0
	.zero		64


//--------------------- .nv.constant0._Z22angle_between_galaxiesPfS_S_S_Pi --------------------------
	.section	.nv.constant0._Z22angle_between_galaxiesPfS_S_S_Pi,"a",@progbits
	.sectionflags	@""
	.align	4
.nv.constant0._Z22angle_between_galaxiesPfS_S_S_Pi:
	.zero		936


//--------------------- SYMBOLS --------------------------

	.type		.nv.reservedSmem.offset0,@object
	.size		.nv.reservedSmem.offset0,0x4
